	.target	sm_90a

	.elftype	@"ET_EXEC"


//--------------------- .note.nv.tkinfo           --------------------------
	.section	.note.nv.tkinfo,"",@"SHT_NOTE"
	.sectionflags	@"SHF_NOTE_NV_TKINFO"
	.tkinfo
        /*0018*/ 	.word	0x00000002
        /*0030*/ 	.string	""
        /*0030*/ 	.string	"ptxas"
        /*0030*/ 	.string	"Cuda compilation tools, release 13.0, V13.0.88"
        /*0030*/ 	.string	"Build cuda_13.0.r13.0/compiler.36424714_0"
        /*0030*/ 	.string	"-arch sm_90a -m 64 "



//--------------------- .note.nv.cuinfo           --------------------------
	.section	.note.nv.cuinfo,"",@"SHT_NOTE"
	.sectionflags	@"SHF_NOTE_NV_CUINFO"
        /*0018*/ 	.short	0x0002
        /*001a*/ 	.short	0x005a
        /*001c*/ 	.short	0x0082
	.zero		2


//--------------------- .nv.info                  --------------------------
	.section	.nv.info,"",@"SHT_CUDA_INFO"
	.align	4


	//----- nvinfo : EIATTR_REGCOUNT
	.align		4
        /*0000*/ 	.byte	0x04, 0x2f
        /*0002*/ 	.short	(.L_15 - .L_14)
	.align		4
.L_14:
        /*0004*/ 	.word	index@(_ZN7cutlass13device_kernelINS_4gemm6kernel13GemmUniversalIN4cute5tupleIJiiiiEEENS1_10collective13CollectiveMmaINS1_34MainloopSm90TmaGmmaWarpSpecializedILi16ENS5_IJNS4_1CILi2EEENSA_ILi1EEESC_EEENS1_35KernelTmaWarpSpecializedCooperativeEEENS5_IJNSA_ILi256EEENSA_ILi176EEENSA_ILi16EEEEEENS_6half_tENS5_IJlSC_lEEESK_SL_NS4_8TiledMMAINS4_8MMA_AtomIJNS4_4SM904GMMA25MMA_64x16x16_F32F16F16_SSILNSP_5MajorE0ELSR_0ELNSP_7ScaleInE1ELSS_1EEEEEENS4_6LayoutISD_NS5_IJSC_NSA_ILi0EEESW_EEEEENS5_IJNS4_10UnderscoreESZ_SZ_EEEEENS4_13SM90_TMA_LOADENS4_14ComposedLayoutINS4_7SwizzleILi1ELi4ELi3EEENS4_18smem_ptr_flag_bitsILi16EEENSV_INS5_IJNSA_ILi8EEESI_EEENS5_IJSI_SC_EEEEEEEvNS4_8identityENS4_23SM90_TMA_LOAD_MULTICASTES1C_vS1D_EENS_8epilogue10collective6detail29Sm90TmaWarpSpecializedAdapterINS1H_15DefaultEpilogueISK_SL_SL_NS1G_6thread17LinearCombinationISK_Li1EffLNS1L_9ScaleType4KindE0ELNS_15FloatRoundStyleE2ESK_EENS1_15EpilogueDefaultEEEEEvvEEEEvNT_6ParamsE)
        /*0008*/ 	.word	0x000000a8


	//----- nvinfo : EIATTR_FRAME_SIZE
	.align		4
.L_15:
        /*000c*/ 	.byte	0x04, 0x11
        /*000e*/ 	.short	(.L_17 - .L_16)
	.align		4
.L_16:
        /*0010*/ 	.word	index@(_ZN7cutlass13device_kernelINS_4gemm6kernel13GemmUniversalIN4cute5tupleIJiiiiEEENS1_10collective13CollectiveMmaINS1_34MainloopSm90TmaGmmaWarpSpecializedILi16ENS5_IJNS4_1CILi2EEENSA_ILi1EEESC_EEENS1_35KernelTmaWarpSpecializedCooperativeEEENS5_IJNSA_ILi256EEENSA_ILi176EEENSA_ILi16EEEEEENS_6half_tENS5_IJlSC_lEEESK_SL_NS4_8TiledMMAINS4_8MMA_AtomIJNS4_4SM904GMMA25MMA_64x16x16_F32F16F16_SSILNSP_5MajorE0ELSR_0ELNSP_7ScaleInE1ELSS_1EEEEEENS4_6LayoutISD_NS5_IJSC_NSA_ILi0EEESW_EEEEENS5_IJNS4_10UnderscoreESZ_SZ_EEEEENS4_13SM90_TMA_LOADENS4_14ComposedLayoutINS4_7SwizzleILi1ELi4ELi3EEENS4_18smem_ptr_flag_bitsILi16EEENSV_INS5_IJNSA_ILi8EEESI_EEENS5_IJSI_SC_EEEEEEEvNS4_8identityENS4_23SM90_TMA_LOAD_MULTICASTES1C_vS1D_EENS_8epilogue10collective6detail29Sm90TmaWarpSpecializedAdapterINS1H_15DefaultEpilogueISK_SL_SL_NS1G_6thread17LinearCombinationISK_Li1EffLNS1L_9ScaleType4KindE0ELNS_15FloatRoundStyleE2ESK_EENS1_15EpilogueDefaultEEEEEvvEEEEvNT_6ParamsE)
        /*0014*/ 	.word	0x00000008


	//----- nvinfo : EIATTR_MIN_STACK_SIZE
	.align		4
.L_17:
        /*0018*/ 	.byte	0x04, 0x12
        /*001a*/ 	.short	(.L_19 - .L_18)
	.align		4
.L_18:
        /*001c*/ 	.word	index@(_ZN7cutlass13device_kernelINS_4gemm6kernel13GemmUniversalIN4cute5tupleIJiiiiEEENS1_10collective13CollectiveMmaINS1_34MainloopSm90TmaGmmaWarpSpecializedILi16ENS5_IJNS4_1CILi2EEENSA_ILi1EEESC_EEENS1_35KernelTmaWarpSpecializedCooperativeEEENS5_IJNSA_ILi256EEENSA_ILi176EEENSA_ILi16EEEEEENS_6half_tENS5_IJlSC_lEEESK_SL_NS4_8TiledMMAINS4_8MMA_AtomIJNS4_4SM904GMMA25MMA_64x16x16_F32F16F16_SSILNSP_5MajorE0ELSR_0ELNSP_7ScaleInE1ELSS_1EEEEEENS4_6LayoutISD_NS5_IJSC_NSA_ILi0EEESW_EEEEENS5_IJNS4_10UnderscoreESZ_SZ_EEEEENS4_13SM90_TMA_LOADENS4_14ComposedLayoutINS4_7SwizzleILi1ELi4ELi3EEENS4_18smem_ptr_flag_bitsILi16EEENSV_INS5_IJNSA_ILi8EEESI_EEENS5_IJSI_SC_EEEEEEEvNS4_8identityENS4_23SM90_TMA_LOAD_MULTICASTES1C_vS1D_EENS_8epilogue10collective6detail29Sm90TmaWarpSpecializedAdapterINS1H_15DefaultEpilogueISK_SL_SL_NS1G_6thread17LinearCombinationISK_Li1EffLNS1L_9ScaleType4KindE0ELNS_15FloatRoundStyleE2ESK_EENS1_15EpilogueDefaultEEEEEvvEEEEvNT_6ParamsE)
        /*0020*/ 	.word	0x00000008
.L_19:


//--------------------- .nv.compat                --------------------------
	.section	.nv.compat,"",@"SHT_CUDA_COMPAT_INFO"
	.align	4
        /*0000*/ 	.byte	0x02, 0x09, 0x01, 0x00, 0x02, 0x02, 0x04, 0x00, 0x02, 0x05, 0x05, 0x00, 0x03, 0x07, 0x01, 0x01
        /*0010*/ 	.byte	0x02, 0x03, 0x01, 0x00, 0x02, 0x06, 0x01, 0x00, 0x04, 0x0b, 0x08, 0x00, 0x00, 0x00, 0x00, 0x00
        /*0020*/ 	.byte	0x00, 0x00, 0x00, 0x00


//--------------------- .nv.info._ZN7cutlass13device_kernelINS_4gemm6kernel13GemmUniversalIN4cute5tupleIJiiiiEEENS1_10collective13CollectiveMmaINS1_34MainloopSm90TmaGmmaWarpSpecializedILi16ENS5_IJNS4_1CILi2EEENSA_ILi1EEESC_EEENS1_35KernelTmaWarpSpecializedCooperativeEEENS5_IJNSA_ILi256EEENSA_ILi176EEENSA_ILi16EEEEEENS_6half_tENS5_IJlSC_lEEESK_SL_NS4_8TiledMMAINS4_8MMA_AtomIJNS4_4SM904GMMA25MMA_64x16x16_F32F16F16_SSILNSP_5MajorE0ELSR_0ELNSP_7ScaleInE1ELSS_1EEEEEENS4_6LayoutISD_NS5_IJSC_NSA_ILi0EEESW_EEEEENS5_IJNS4_10UnderscoreESZ_SZ_EEEEENS4_13SM90_TMA_LOADENS4_14ComposedLayoutINS4_7SwizzleILi1ELi4ELi3EEENS4_18smem_ptr_flag_bitsILi16EEENSV_INS5_IJNSA_ILi8EEESI_EEENS5_IJSI_SC_EEEEEEEvNS4_8identityENS4_23SM90_TMA_LOAD_MULTICASTES1C_vS1D_EENS_8epilogue10collective6detail29Sm90TmaWarpSpecializedAdapterINS1H_15DefaultEpilogueISK_SL_SL_NS1G_6thread17LinearCombinationISK_Li1EffLNS1L_9ScaleType4KindE0ELNS_15FloatRoundStyleE2ESK_EENS1_15EpilogueDefaultEEEEEvvEEEEvNT_6ParamsE --------------------------
	.section	.nv.info._ZN7cutlass13device_kernelINS_4gemm6kernel13GemmUniversalIN4cute5tupleIJiiiiEEENS1_10collective13CollectiveMmaINS1_34MainloopSm90TmaGmmaWarpSpecializedILi16ENS5_IJNS4_1CILi2EEENSA_ILi1EEESC_EEENS1_35KernelTmaWarpSpecializedCooperativeEEENS5_IJNSA_ILi256EEENSA_ILi176EEENSA_ILi16EEEEEENS_6half_tENS5_IJlSC_lEEESK_SL_NS4_8TiledMMAINS4_8MMA_AtomIJNS4_4SM904GMMA25MMA_64x16x16_F32F16F16_SSILNSP_5MajorE0ELSR_0ELNSP_7ScaleInE1ELSS_1EEEEEENS4_6LayoutISD_NS5_IJSC_NSA_ILi0EEESW_EEEEENS5_IJNS4_10UnderscoreESZ_SZ_EEEEENS4_13SM90_TMA_LOADENS4_14ComposedLayoutINS4_7SwizzleILi1ELi4ELi3EEENS4_18smem_ptr_flag_bitsILi16EEENSV_INS5_IJNSA_ILi8EEESI_EEENS5_IJSI_SC_EEEEEEEvNS4_8identityENS4_23SM90_TMA_LOAD_MULTICASTES1C_vS1D_EENS_8epilogue10collective6detail29Sm90TmaWarpSpecializedAdapterINS1H_15DefaultEpilogueISK_SL_SL_NS1G_6thread17LinearCombinationISK_Li1EffLNS1L_9ScaleType4KindE0ELNS_15FloatRoundStyleE2ESK_EENS1_15EpilogueDefaultEEEEEvvEEEEvNT_6ParamsE,"",@"SHT_CUDA_INFO"
	.sectionflags	@""
	.align	4


	//----- nvinfo : EIATTR_CUDA_API_VERSION
	.align		4
        /*0000*/ 	.byte	0x04, 0x37
        /*0002*/ 	.short	(.L_21 - .L_20)
.L_20:
        /*0004*/ 	.word	0x00000082


	//----- nvinfo : EIATTR_KPARAM_INFO
	.align		4
.L_21:
        /*0008*/ 	.byte	0x04, 0x17
        /*000a*/ 	.short	(.L_23 - .L_22)
.L_22:
        /*000c*/ 	.word	0x00000000
        /*0010*/ 	.short	0x0000
        /*0012*/ 	.short	0x0070
        /*0014*/ 	.byte	0x00, 0xf0, 0x01, 0x10


	//----- nvinfo : EIATTR_SPARSE_MMA_MASK
	.align		4
.L_23:
        /*0018*/ 	.byte	0x03, 0x50
        /*001a*/ 	.short	0x0000


	//----- nvinfo : EIATTR_MAXREG_COUNT
	.align		4
        /*001c*/ 	.byte	0x03, 0x1b
        /*001e*/ 	.short	0x00a8


	//----- nvinfo : EIATTR_NUM_BARRIERS
	.align		4
        /*0020*/ 	.byte	0x02, 0x4c
        /*0022*/ 	.byte	0x01
	.zero		1


	//----- nvinfo : EIATTR_EXTERNS
	.align		4
        /*0024*/ 	.byte	0x04, 0x0f
        /*0026*/ 	.short	(.L_25 - .L_24)


	//   ....[0]....
	.align		4
.L_24:
        /*0028*/ 	.word	index@(__assertfail)


	//----- nvinfo : EIATTR_ANNOTATIONS
	.align		4
.L_25:
        /*002c*/ 	.byte	0x04, 0x55
        /*002e*/ 	.short	(.L_27 - .L_26)


	//   ....[0]....
.L_26:
        /*0030*/ 	.word	0x00000001
        /*0034*/ 	.byte	0x60, 0x0b, 0x00, 0x00, 0x01, 0x00, 0x00, 0x00, 0x60, 0x10, 0x00, 0x00, 0x01, 0x00, 0x00, 0x00
        /*0044*/ 	.byte	0xb0, 0x2b, 0x00, 0x00, 0x01, 0x00, 0x00, 0x00, 0xd0, 0xdb, 0x00, 0x00


	//----- nvinfo : EIATTR_MERCURY_ISA_VERSION
	.align		4
.L_27:
        /*0050*/ 	.byte	0x03, 0x5f
        /*0052*/ 	.short	0x0101


	//----- nvinfo : EIATTR_INT_WARP_WIDE_INSTR_OFFSETS
	.align		4
        /*0054*/ 	.byte	0x04, 0x31
        /*0056*/ 	.short	(.L_29 - .L_28)


	//   ....[0]....
.L_28:
        /*0058*/ 	.word	0x00000630


	//   ....[1]....
        /*005c*/ 	.word	0x00000650


	//   ....[2]....
        /*0060*/ 	.word	0x00000810


	//----- nvinfo : EIATTR_COOP_GROUP_MASK_REGIDS
	.align		4
.L_29:
        /*0064*/ 	.byte	0x04, 0x29
        /*0066*/ 	.short	(.L_31 - .L_30)


	//   ....[0]....
.L_30:
        /*0068*/ 	.word	0xffffffff


	//   ....[1]....
        /*006c*/ 	.word	0xffffffff


	//   ....[2]....
        /*0070*/ 	.word	0xffffffff


	//   ....[3]....
        /*0074*/ 	.word	0xffffffff


	//   ....[4]....
        /*0078*/ 	.word	0xffffffff


	//   ....[5]....
        /*007c*/ 	.word	0xffffffff


	//----- nvinfo : EIATTR_COOP_GROUP_INSTR_OFFSETS
	.align		4
.L_31:
        /*0080*/ 	.byte	0x04, 0x28
        /*0082*/ 	.short	(.L_33 - .L_32)


	//   ....[0]....
.L_32:
        /*0084*/ 	.word	0x00000070


	//   ....[1]....
        /*0088*/ 	.word	0x00000080


	//   ....[2]....
        /*008c*/ 	.word	0x00000140


	//   ....[3]....
        /*0090*/ 	.word	0x00000490


	//   ....[4]....
        /*0094*/ 	.word	0x000009b0


	//   ....[5]....
        /*0098*/ 	.word	0x00001440


	//----- nvinfo : EIATTR_REG_RECONFIG
	.align		4
.L_33:
        /*009c*/ 	.byte	0x01, 0x54
	.zero		2


	//----- nvinfo : EIATTR_SYSCALL_OFFSETS
	.align		4
        /*00a0*/ 	.byte	0x04, 0x46
        /*00a2*/ 	.short	(.L_35 - .L_34)


	//   ....[0]....
.L_34:
        /*00a4*/ 	.word	0x000015f0


	//----- nvinfo : EIATTR_MBARRIER_INSTR_OFFSETS
	.align		4
.L_35:
        /*00a8*/ 	.byte	0x04, 0x39
        /*00aa*/ 	.short	(.L_37 - .L_36)


	//   ....[0]....
.L_36:
        /*00ac*/ 	.word	0x00000260
        /*00b0*/ 	.word	0x000000ff
        /*00b4*/ 	.word	0x00000000
        /*00b8*/ 	.short	0x0100
        /*00ba*/ 	.byte	0x08
	.zero		1


	//   ....[1]....
        /*00bc*/ 	.word	0x00000270
        /*00c0*/ 	.word	0x000000ff
        /*00c4*/ 	.word	0x00000080
        /*00c8*/ 	.short	0x0100
        /*00ca*/ 	.byte	0x08
	.zero		1


	//   ....[2]....
        /*00cc*/ 	.word	0x00000280
        /*00d0*/ 	.word	0x000000ff
        /*00d4*/ 	.word	0x00000008
        /*00d8*/ 	.short	0x0100
        /*00da*/ 	.byte	0x08
	.zero		1


	//   ....[3]....
        /*00dc*/ 	.word	0x00000290
        /*00e0*/ 	.word	0x000000ff
        /*00e4*/ 	.word	0x00000088
        /*00e8*/ 	.short	0x0100
        /*00ea*/ 	.byte	0x08
	.zero		1


	//   ....[4]....
        /*00ec*/ 	.word	0x000002a0
        /*00f0*/ 	.word	0x000000ff
        /*00f4*/ 	.word	0x00000010
        /*00f8*/ 	.short	0x0100
        /*00fa*/ 	.byte	0x08
	.zero		1


	//   ....[5]....
        /*00fc*/ 	.word	0x000002b0
        /*0100*/ 	.word	0x000000ff
        /*0104*/ 	.word	0x00000090
        /*0108*/ 	.short	0x0100
        /*010a*/ 	.byte	0x08
	.zero		1


	//   ....[6]....
        /*010c*/ 	.word	0x000002c0
        /*0110*/ 	.word	0x000000ff
        /*0114*/ 	.word	0x00000018
        /*0118*/ 	.short	0x0100
        /*011a*/ 	.byte	0x08
	.zero		1


	//   ....[7]....
        /*011c*/ 	.word	0x000002d0
        /*0120*/ 	.word	0x000000ff
        /*0124*/ 	.word	0x00000098
        /*0128*/ 	.short	0x0100
        /*012a*/ 	.byte	0x08
	.zero		1


	//   ....[8]....
        /*012c*/ 	.word	0x000002e0
        /*0130*/ 	.word	0x000000ff
        /*0134*/ 	.word	0x00000020
        /*0138*/ 	.short	0x0100
        /*013a*/ 	.byte	0x08
	.zero		1


	//   ....[9]....
        /*013c*/ 	.word	0x000002f0
        /*0140*/ 	.word	0x000000ff
        /*0144*/ 	.word	0x000000a0
        /*0148*/ 	.short	0x0100
        /*014a*/ 	.byte	0x08
	.zero		1


	//   ....[10]....
        /*014c*/ 	.word	0x00000300
        /*0150*/ 	.word	0x000000ff
        /*0154*/ 	.word	0x00000028
        /*0158*/ 	.short	0x0100
        /*015a*/ 	.byte	0x08
	.zero		1


	//   ....[11]....
        /*015c*/ 	.word	0x00000310
        /*0160*/ 	.word	0x000000ff
        /*0164*/ 	.word	0x000000a8
        /*0168*/ 	.short	0x0100
        /*016a*/ 	.byte	0x08
	.zero		1


	//   ....[12]....
        /*016c*/ 	.word	0x00000320
        /*0170*/ 	.word	0x000000ff
        /*0174*/ 	.word	0x00000030
        /*0178*/ 	.short	0x0100
        /*017a*/ 	.byte	0x08
	.zero		1


	//   ....[13]....
        /*017c*/ 	.word	0x00000330
        /*0180*/ 	.word	0x000000ff
        /*0184*/ 	.word	0x000000b0
        /*0188*/ 	.short	0x0100
        /*018a*/ 	.byte	0x08
	.zero		1


	//   ....[14]....
        /*018c*/ 	.word	0x00000340
        /*0190*/ 	.word	0x000000ff
        /*0194*/ 	.word	0x00000038
        /*0198*/ 	.short	0x0100
        /*019a*/ 	.byte	0x08
	.zero		1


	//   ....[15]....
        /*019c*/ 	.word	0x00000350
        /*01a0*/ 	.word	0x000000ff
        /*01a4*/ 	.word	0x000000b8
        /*01a8*/ 	.short	0x0100
        /*01aa*/ 	.byte	0x08
	.zero		1


	//   ....[16]....
        /*01ac*/ 	.word	0x00000360
        /*01b0*/ 	.word	0x000000ff
        /*01b4*/ 	.word	0x00000040
        /*01b8*/ 	.short	0x0100
        /*01ba*/ 	.byte	0x08
	.zero		1


	//   ....[17]....
        /*01bc*/ 	.word	0x00000370
        /*01c0*/ 	.word	0x000000ff
        /*01c4*/ 	.word	0x000000c0
        /*01c8*/ 	.short	0x0100
        /*01ca*/ 	.byte	0x08
	.zero		1


	//   ....[18]....
        /*01cc*/ 	.word	0x00000380
        /*01d0*/ 	.word	0x000000ff
        /*01d4*/ 	.word	0x00000048
        /*01d8*/ 	.short	0x0100
        /*01da*/ 	.byte	0x08
	.zero		1


	//   ....[19]....
        /*01dc*/ 	.word	0x00000390
        /*01e0*/ 	.word	0x000000ff
        /*01e4*/ 	.word	0x000000c8
        /*01e8*/ 	.short	0x0100
        /*01ea*/ 	.byte	0x08
	.zero		1


	//   ....[20]....
        /*01ec*/ 	.word	0x000003a0
        /*01f0*/ 	.word	0x000000ff
        /*01f4*/ 	.word	0x00000050
        /*01f8*/ 	.short	0x0100
        /*01fa*/ 	.byte	0x08
	.zero		1


	//   ....[21]....
        /*01fc*/ 	.word	0x000003b0
        /*0200*/ 	.word	0x000000ff
        /*0204*/ 	.word	0x000000d0
        /*0208*/ 	.short	0x0100
        /*020a*/ 	.byte	0x08
	.zero		1


	//   ....[22]....
        /*020c*/ 	.word	0x000003c0
        /*0210*/ 	.word	0x000000ff
        /*0214*/ 	.word	0x00000058
        /*0218*/ 	.short	0x0100
        /*021a*/ 	.byte	0x08
	.zero		1


	//   ....[23]....
        /*021c*/ 	.word	0x000003d0
        /*0220*/ 	.word	0x000000ff
        /*0224*/ 	.word	0x000000d8
        /*0228*/ 	.short	0x0100
        /*022a*/ 	.byte	0x08
	.zero		1


	//   ....[24]....
        /*022c*/ 	.word	0x000003e0
        /*0230*/ 	.word	0x000000ff
        /*0234*/ 	.word	0x00000060
        /*0238*/ 	.short	0x0100
        /*023a*/ 	.byte	0x08
	.zero		1


	//   ....[25]....
        /*023c*/ 	.word	0x000003f0
        /*0240*/ 	.word	0x000000ff
        /*0244*/ 	.word	0x000000e0
        /*0248*/ 	.short	0x0100
        /*024a*/ 	.byte	0x08
	.zero		1


	//   ....[26]....
        /*024c*/ 	.word	0x00000400
        /*0250*/ 	.word	0x000000ff
        /*0254*/ 	.word	0x00000068
        /*0258*/ 	.short	0x0100
        /*025a*/ 	.byte	0x08
	.zero		1


	//   ....[27]....
        /*025c*/ 	.word	0x00000410
        /*0260*/ 	.word	0x000000ff
        /*0264*/ 	.word	0x000000e8
        /*0268*/ 	.short	0x0100
        /*026a*/ 	.byte	0x08
	.zero		1


	//   ....[28]....
        /*026c*/ 	.word	0x00000420
        /*0270*/ 	.word	0x000000ff
        /*0274*/ 	.word	0x00000070
        /*0278*/ 	.short	0x0100
        /*027a*/ 	.byte	0x08
	.zero		1


	//   ....[29]....
        /*027c*/ 	.word	0x00000430
        /*0280*/ 	.word	0x000000ff
        /*0284*/ 	.word	0x000000f0
        /*0288*/ 	.short	0x0100
        /*028a*/ 	.byte	0x08
	.zero		1


	//   ....[30]....
        /*028c*/ 	.word	0x00000440
        /*0290*/ 	.word	0x000000ff
        /*0294*/ 	.word	0x00000078
        /*0298*/ 	.short	0x0100
        /*029a*/ 	.byte	0x08
	.zero		1


	//   ....[31]....
        /*029c*/ 	.word	0x00000450
        /*02a0*/ 	.word	0x000000ff
        /*02a4*/ 	.word	0x000000f8
        /*02a8*/ 	.short	0x0100
        /*02aa*/ 	.byte	0x08
	.zero		1


	//   ....[32]....
        /*02ac*/ 	.word	0x000008a0
        /*02b0*/ 	.word	0x000000ff
        /*02b4*/ 	.word	0x00000110
        /*02b8*/ 	.short	0x0100
        /*02ba*/ 	.byte	0x06
	.zero		1


	//   ....[33]....
        /*02bc*/ 	.word	0x00000940
        /*02c0*/ 	.word	0x000000ff
        /*02c4*/ 	.word	0x00000118
        /*02c8*/ 	.short	0x0100
        /*02ca*/ 	.byte	0x06
	.zero		1


	//   ....[34]....
        /*02cc*/ 	.word	0x00001670
        /*02d0*/ 	.word	0x00000003
        /*02d4*/ 	.word	0x00000000
        /*02d8*/ 	.short	0x010a
        /*02da*/ 	.byte	0x3f
	.zero		1


	//   ....[35]....
        /*02dc*/ 	.word	0x000016b0
        /*02e0*/ 	.word	0x00000003
        /*02e4*/ 	.word	0x00000000
        /*02e8*/ 	.short	0x010a
        /*02ea*/ 	.byte	0x3f
	.zero		1


	//   ....[36]....
        /*02ec*/ 	.word	0x000020b0
        /*02f0*/ 	.word	0x000000ff
        /*02f4*/ 	.word	0x00000000
        /*02f8*/ 	.short	0x010a
        /*02fa*/ 	.byte	0x04
	.zero		1


	//   ....[37]....
        /*02fc*/ 	.word	0x000020f0
        /*0300*/ 	.word	0x000000ff
        /*0304*/ 	.word	0x00000000
        /*0308*/ 	.short	0x010a
        /*030a*/ 	.byte	0x04
	.zero		1


	//   ....[38]....
        /*030c*/ 	.word	0x000029c0
        /*0310*/ 	.word	0x00000005
        /*0314*/ 	.word	0x00000000
        /*0318*/ 	.short	0x0101
        /*031a*/ 	.byte	0x3f
	.zero		1


	//   ....[39]....
        /*031c*/ 	.word	0x00002b70
        /*0320*/ 	.word	0x00000003
        /*0324*/ 	.word	0x00000000
        /*0328*/ 	.short	0x0101
        /*032a*/ 	.byte	0x3f
	.zero		1


	//   ....[40]....
        /*032c*/ 	.word	0x0000e500
        /*0330*/ 	.word	0x0000000f
        /*0334*/ 	.word	0x00000080
        /*0338*/ 	.short	0x010a
        /*033a*/ 	.byte	0x3f
	.zero		1


	//   ....[41]....
        /*033c*/ 	.word	0x0000e8e0
        /*0340*/ 	.word	0x00000003
        /*0344*/ 	.word	0x00000118
        /*0348*/ 	.short	0x0101
        /*034a*/ 	.byte	0x3f
	.zero		1


	//   ....[42]....
        /*034c*/ 	.word	0x0000f010
        /*0350*/ 	.word	0x00000007
        /*0354*/ 	.word	0x00000000
        /*0358*/ 	.short	0x010a
        /*035a*/ 	.byte	0x3f
	.zero		1


	//   ....[43]....
        /*035c*/ 	.word	0x0000f090
        /*0360*/ 	.word	0x00000009
        /*0364*/ 	.word	0x00000000
        /*0368*/ 	.short	0x010a
        /*036a*/ 	.byte	0x3f
	.zero		1


	//   ....[44]....
        /*036c*/ 	.word	0x0000f120
        /*0370*/ 	.word	0x00000006
        /*0374*/ 	.word	0x00000000
        /*0378*/ 	.short	0x010a
        /*037a*/ 	.byte	0x3f
	.zero		1


	//   ....[45]....
        /*037c*/ 	.word	0x0000f1b0
        /*0380*/ 	.word	0x00000009
        /*0384*/ 	.word	0x00000000
        /*0388*/ 	.short	0x010a
        /*038a*/ 	.byte	0x3f
	.zero		1


	//   ....[46]....
        /*038c*/ 	.word	0x0000f240
        /*0390*/ 	.word	0x00000006
        /*0394*/ 	.word	0x00000000
        /*0398*/ 	.short	0x010a
        /*039a*/ 	.byte	0x3f
	.zero		1


	//   ....[47]....
        /*039c*/ 	.word	0x0000f2d0
        /*03a0*/ 	.word	0x00000009
        /*03a4*/ 	.word	0x00000000
        /*03a8*/ 	.short	0x010a
        /*03aa*/ 	.byte	0x3f
	.zero		1


	//   ....[48]....
        /*03ac*/ 	.word	0x0000f360
        /*03b0*/ 	.word	0x00000006
        /*03b4*/ 	.word	0x00000000
        /*03b8*/ 	.short	0x010a
        /*03ba*/ 	.byte	0x3f
	.zero		1


	//   ....[49]....
        /*03bc*/ 	.word	0x0000f3f0
        /*03c0*/ 	.word	0x00000009
        /*03c4*/ 	.word	0x00000000
        /*03c8*/ 	.short	0x010a
        /*03ca*/ 	.byte	0x3f
	.zero		1


	//   ....[50]....
        /*03cc*/ 	.word	0x0000f480
        /*03d0*/ 	.word	0x00000006
        /*03d4*/ 	.word	0x00000000
        /*03d8*/ 	.short	0x010a
        /*03da*/ 	.byte	0x3f
	.zero		1


	//   ....[51]....
        /*03dc*/ 	.word	0x0000f510
        /*03e0*/ 	.word	0x00000009
        /*03e4*/ 	.word	0x00000000
        /*03e8*/ 	.short	0x010a
        /*03ea*/ 	.byte	0x3f
	.zero		1


	//   ....[52]....
        /*03ec*/ 	.word	0x0000f5a0
        /*03f0*/ 	.word	0x00000006
        /*03f4*/ 	.word	0x00000000
        /*03f8*/ 	.short	0x010a
        /*03fa*/ 	.byte	0x3f
	.zero		1


	//   ....[53]....
        /*03fc*/ 	.word	0x0000f630
        /*0400*/ 	.word	0x00000009
        /*0404*/ 	.word	0x00000000
        /*0408*/ 	.short	0x010a
        /*040a*/ 	.byte	0x3f
	.zero		1


	//   ....[54]....
        /*040c*/ 	.word	0x0000f6c0
        /*0410*/ 	.word	0x00000006
        /*0414*/ 	.word	0x00000000
        /*0418*/ 	.short	0x010a
        /*041a*/ 	.byte	0x3f
	.zero		1


	//   ....[55]....
        /*041c*/ 	.word	0x0000f750
        /*0420*/ 	.word	0x00000009
        /*0424*/ 	.word	0x00000000
        /*0428*/ 	.short	0x010a
        /*042a*/ 	.byte	0x3f
	.zero		1


	//   ....[56]....
        /*042c*/ 	.word	0x0000f7e0
        /*0430*/ 	.word	0x00000006
        /*0434*/ 	.word	0x00000000
        /*0438*/ 	.short	0x010a
        /*043a*/ 	.byte	0x3f
	.zero		1


	//   ....[57]....
        /*043c*/ 	.word	0x0000f870
        /*0440*/ 	.word	0x00000003
        /*0444*/ 	.word	0x00000000
        /*0448*/ 	.short	0x010a
        /*044a*/ 	.byte	0x3f
	.zero		1


	//   ....[58]....
        /*044c*/ 	.word	0x0000f8d0
        /*0450*/ 	.word	0x00000003
        /*0454*/ 	.word	0x00000000
        /*0458*/ 	.short	0x010a
        /*045a*/ 	.byte	0x3f
	.zero		1


	//   ....[59]....
        /*045c*/ 	.word	0x0000f930
        /*0460*/ 	.word	0x00000006
        /*0464*/ 	.word	0x00000000
        /*0468*/ 	.short	0x010a
        /*046a*/ 	.byte	0x3f
	.zero		1


	//   ....[60]....
        /*046c*/ 	.word	0x0000fa00
        /*0470*/ 	.word	0x0000000f
        /*0474*/ 	.word	0x00000080
        /*0478*/ 	.short	0x010a
        /*047a*/ 	.byte	0x3f
	.zero		1


	//   ....[61]....
        /*047c*/ 	.word	0x0000fad0
        /*0480*/ 	.word	0x00000007
        /*0484*/ 	.word	0x00000000
        /*0488*/ 	.short	0x010a
        /*048a*/ 	.byte	0x3f
	.zero		1


	//   ....[62]....
        /*048c*/ 	.word	0x0000fb20
        /*0490*/ 	.word	0x00000009
        /*0494*/ 	.word	0x00000000
        /*0498*/ 	.short	0x010a
        /*049a*/ 	.byte	0x3f
	.zero		1


	//   ....[63]....
        /*049c*/ 	.word	0x0000fb70
        /*04a0*/ 	.word	0x00000006
        /*04a4*/ 	.word	0x00000000
        /*04a8*/ 	.short	0x010a
        /*04aa*/ 	.byte	0x3f
	.zero		1


	//   ....[64]....
        /*04ac*/ 	.word	0x0000fbc0
        /*04b0*/ 	.word	0x00000009
        /*04b4*/ 	.word	0x00000000
        /*04b8*/ 	.short	0x010a
        /*04ba*/ 	.byte	0x3f
	.zero		1


	//   ....[65]....
        /*04bc*/ 	.word	0x0000fc10
        /*04c0*/ 	.word	0x00000006
        /*04c4*/ 	.word	0x00000000
        /*04c8*/ 	.short	0x010a
        /*04ca*/ 	.byte	0x3f
	.zero		1


	//   ....[66]....
        /*04cc*/ 	.word	0x0000fc60
        /*04d0*/ 	.word	0x00000009
        /*04d4*/ 	.word	0x00000000
        /*04d8*/ 	.short	0x010a
        /*04da*/ 	.byte	0x3f
	.zero		1


	//   ....[67]....
        /*04dc*/ 	.word	0x0000fcb0
        /*04e0*/ 	.word	0x00000006
        /*04e4*/ 	.word	0x00000000
        /*04e8*/ 	.short	0x010a
        /*04ea*/ 	.byte	0x3f
	.zero		1


	//   ....[68]....
        /*04ec*/ 	.word	0x0000fd00
        /*04f0*/ 	.word	0x00000009
        /*04f4*/ 	.word	0x00000000
        /*04f8*/ 	.short	0x010a
        /*04fa*/ 	.byte	0x3f
	.zero		1


	//   ....[69]....
        /*04fc*/ 	.word	0x0000fd50
        /*0500*/ 	.word	0x00000006
        /*0504*/ 	.word	0x00000000
        /*0508*/ 	.short	0x010a
        /*050a*/ 	.byte	0x3f
	.zero		1


	//   ....[70]....
        /*050c*/ 	.word	0x0000fda0
        /*0510*/ 	.word	0x00000009
        /*0514*/ 	.word	0x00000000
        /*0518*/ 	.short	0x010a
        /*051a*/ 	.byte	0x3f
	.zero		1


	//   ....[71]....
        /*051c*/ 	.word	0x0000fdf0
        /*0520*/ 	.word	0x00000006
        /*0524*/ 	.word	0x00000000
        /*0528*/ 	.short	0x010a
        /*052a*/ 	.byte	0x3f
	.zero		1


	//   ....[72]....
        /*052c*/ 	.word	0x0000fe40
        /*0530*/ 	.word	0x00000009
        /*0534*/ 	.word	0x00000000
        /*0538*/ 	.short	0x010a
        /*053a*/ 	.byte	0x3f
	.zero		1


	//   ....[73]....
        /*053c*/ 	.word	0x0000fe90
        /*0540*/ 	.word	0x00000006
        /*0544*/ 	.word	0x00000000
        /*0548*/ 	.short	0x010a
        /*054a*/ 	.byte	0x3f
	.zero		1


	//   ....[74]....
        /*054c*/ 	.word	0x0000fee0
        /*0550*/ 	.word	0x00000009
        /*0554*/ 	.word	0x00000000
        /*0558*/ 	.short	0x010a
        /*055a*/ 	.byte	0x3f
	.zero		1


	//   ....[75]....
        /*055c*/ 	.word	0x0000ff30
        /*0560*/ 	.word	0x00000006
        /*0564*/ 	.word	0x00000000
        /*0568*/ 	.short	0x010a
        /*056a*/ 	.byte	0x3f
	.zero		1


	//----- nvinfo : EIATTR_NUM_MBARRIERS
	.align		4
.L_37:
        /*056c*/ 	.byte	0x03, 0x38
        /*056e*/ 	.short	0x0022


	//----- nvinfo : EIATTR_EXIT_INSTR_OFFSETS
	.align		4
        /*0570*/ 	.byte	0x04, 0x1c
        /*0572*/ 	.short	(.L_39 - .L_38)


	//   ....[0]....
.L_38:
        /*0574*/ 	.word	0x00000b00


	//   ....[1]....
        /*0578*/ 	.word	0x00001350


	//   ....[2]....
        /*057c*/ 	.word	0x0000dc00


	//   ....[3]....
        /*0580*/ 	.word	0x0000e190


	//   ....[4]....
        /*0584*/ 	.word	0x0000f8c0


	//----- nvinfo : EIATTR_MAX_THREADS
	.align		4
.L_39:
        /*0588*/ 	.byte	0x04, 0x05
        /*058a*/ 	.short	(.L_41 - .L_40)
.L_40:
        /*058c*/ 	.word	0x00000180
        /*0590*/ 	.word	0x00000001
        /*0594*/ 	.word	0x00000001


	//----- nvinfo : EIATTR_CRS_STACK_SIZE
	.align		4
.L_41:
        /*0598*/ 	.byte	0x04, 0x1e
        /*059a*/ 	.short	(.L_43 - .L_42)
.L_42:
        /*059c*/ 	.word	0x00000000


	//----- nvinfo : EIATTR_CBANK_PARAM_SIZE
	.align		4
.L_43:
        /*05a0*/ 	.byte	0x03, 0x19
        /*05a2*/ 	.short	0x0470


	//----- nvinfo : EIATTR_PARAM_CBANK
	.align		4
        /*05a4*/ 	.byte	0x04, 0x0a
        /*05a6*/ 	.short	(.L_45 - .L_44)
	.align		4
.L_44:
        /*05a8*/ 	.word	index@(.nv.constant0._ZN7cutlass13device_kernelINS_4gemm6kernel13GemmUniversalIN4cute5tupleIJiiiiEEENS1_10collective13CollectiveMmaINS1_34MainloopSm90TmaGmmaWarpSpecializedILi16ENS5_IJNS4_1CILi2EEENSA_ILi1EEESC_EEENS1_35KernelTmaWarpSpecializedCooperativeEEENS5_IJNSA_ILi256EEENSA_ILi176EEENSA_ILi16EEEEEENS_6half_tENS5_IJlSC_lEEESK_SL_NS4_8TiledMMAINS4_8MMA_AtomIJNS4_4SM904GMMA25MMA_64x16x16_F32F16F16_SSILNSP_5MajorE0ELSR_0ELNSP_7ScaleInE1ELSS_1EEEEEENS4_6LayoutISD_NS5_IJSC_NSA_ILi0EEESW_EEEEENS5_IJNS4_10UnderscoreESZ_SZ_EEEEENS4_13SM90_TMA_LOADENS4_14ComposedLayoutINS4_7SwizzleILi1ELi4ELi3EEENS4_18smem_ptr_flag_bitsILi16EEENSV_INS5_IJNSA_ILi8EEESI_EEENS5_IJSI_SC_EEEEEEEvNS4_8identityENS4_23SM90_TMA_LOAD_MULTICASTES1C_vS1D_EENS_8epilogue10collective6detail29Sm90TmaWarpSpecializedAdapterINS1H_15DefaultEpilogueISK_SL_SL_NS1G_6thread17LinearCombinationISK_Li1EffLNS1L_9ScaleType4KindE0ELNS_15FloatRoundStyleE2ESK_EENS1_15EpilogueDefaultEEEEEvvEEEEvNT_6ParamsE)
        /*05ac*/ 	.short	0x0210
        /*05ae*/ 	.short	0x0470


	//----- nvinfo : EIATTR_SW_WAR
	.align		4
.L_45:
        /*05b0*/ 	.byte	0x04, 0x36
        /*05b2*/ 	.short	(.L_47 - .L_46)
.L_46:
        /*05b4*/ 	.word	0x00000008
.L_47:


//--------------------- .nv.callgraph             --------------------------
	.section	.nv.callgraph,"",@"SHT_CUDA_CALLGRAPH"
	.align	4
	.sectionentsize	8
	.align		4
        /*0000*/ 	.word	0x00000000
	.align		4
        /*0004*/ 	.word	0xffffffff
	.align		4
        /*0008*/ 	.word	index@(_ZN7cutlass13device_kernelINS_4gemm6kernel13GemmUniversalIN4cute5tupleIJiiiiEEENS1_10collective13CollectiveMmaINS1_34MainloopSm90TmaGmmaWarpSpecializedILi16ENS5_IJNS4_1CILi2EEENSA_ILi1EEESC_EEENS1_35KernelTmaWarpSpecializedCooperativeEEENS5_IJNSA_ILi256EEENSA_ILi176EEENSA_ILi16EEEEEENS_6half_tENS5_IJlSC_lEEESK_SL_NS4_8TiledMMAINS4_8MMA_AtomIJNS4_4SM904GMMA25MMA_64x16x16_F32F16F16_SSILNSP_5MajorE0ELSR_0ELNSP_7ScaleInE1ELSS_1EEEEEENS4_6LayoutISD_NS5_IJSC_NSA_ILi0EEESW_EEEEENS5_IJNS4_10UnderscoreESZ_SZ_EEEEENS4_13SM90_TMA_LOADENS4_14ComposedLayoutINS4_7SwizzleILi1ELi4ELi3EEENS4_18smem_ptr_flag_bitsILi16EEENSV_INS5_IJNSA_ILi8EEESI_EEENS5_IJSI_SC_EEEEEEEvNS4_8identityENS4_23SM90_TMA_LOAD_MULTICASTES1C_vS1D_EENS_8epilogue10collective6detail29Sm90TmaWarpSpecializedAdapterINS1H_15DefaultEpilogueISK_SL_SL_NS1G_6thread17LinearCombinationISK_Li1EffLNS1L_9ScaleType4KindE0ELNS_15FloatRoundStyleE2ESK_EENS1_15EpilogueDefaultEEEEEvvEEEEvNT_6ParamsE)
	.align		4
        /*000c*/ 	.word	index@(__assertfail)
	.align		4
        /*0010*/ 	.word	0x00000000
	.align		4
        /*0014*/ 	.word	0xfffffffe
	.align		4
        /*0018*/ 	.word	0x00000000
	.align		4
        /*001c*/ 	.word	0xfffffffd
	.align		4
        /*0020*/ 	.word	0x00000000
	.align		4
        /*0024*/ 	.word	0xfffffffc


//--------------------- .nv.constant4             --------------------------
	.section	.nv.constant4,"a",@progbits
	.align	8
	.align		8
.nv.constant4:
        /*0000*/ 	.dword	__assertfail
	.align		8
        /*0008*/ 	.dword	__unnamed_1
	.align		8
        /*0010*/ 	.dword	_ZN40_INTERNAL_c2cdcc29_4_k_cu_349f931a_165704cuda3std3__45__cpo5beginE
	.align		8
        /*0018*/ 	.dword	_ZN40_INTERNAL_c2cdcc29_4_k_cu_349f931a_165704cuda3std3__45__cpo3endE
	.align		8
        /*0020*/ 	.dword	_ZN40_INTERNAL_c2cdcc29_4_k_cu_349f931a_165704cuda3std3__45__cpo6cbeginE
	.align		8
        /*0028*/ 	.dword	_ZN40_INTERNAL_c2cdcc29_4_k_cu_349f931a_165704cuda3std3__45__cpo4cendE
	.align		8
        /*0030*/ 	.dword	_ZN40_INTERNAL_c2cdcc29_4_k_cu_349f931a_165704cuda3std3__442_GLOBAL__N__c2cdcc29_4_k_cu_349f931a_165706ignoreE
	.align		8
        /*0038*/ 	.dword	_ZN40_INTERNAL_c2cdcc29_4_k_cu_349f931a_165704cuda3std3__419piecewise_constructE
	.align		8
        /*0040*/ 	.dword	_ZN40_INTERNAL_c2cdcc29_4_k_cu_349f931a_165704cuda3std3__48in_placeE
	.align		8
        /*0048*/ 	.dword	_ZN40_INTERNAL_c2cdcc29_4_k_cu_349f931a_165704cuda3std6ranges3__45__cpo4swapE
	.align		8
        /*0050*/ 	.dword	_ZN40_INTERNAL_c2cdcc29_4_k_cu_349f931a_165704cuda3std6ranges3__45__cpo9iter_moveE
	.align		8
        /*0058*/ 	.dword	_ZN40_INTERNAL_c2cdcc29_4_k_cu_349f931a_165704cute7productE
	.align		8
        /*0060*/ 	.dword	_ZN40_INTERNAL_c2cdcc29_4_k_cu_349f931a_165704cute1_E
	.align		8
        /*0068*/ 	.dword	$str$22
	.align		8
        /*0070*/ 	.dword	$str$23


//--------------------- .text._ZN7cutlass13device_kernelINS_4gemm6kernel13GemmUniversalIN4cute5tupleIJiiiiEEENS1_10collective13CollectiveMmaINS1_34MainloopSm90TmaGmmaWarpSpecializedILi16ENS5_IJNS4_1CILi2EEENSA_ILi1EEESC_EEENS1_35KernelTmaWarpSpecializedCooperativeEEENS5_IJNSA_ILi256EEENSA_ILi176EEENSA_ILi16EEEEEENS_6half_tENS5_IJlSC_lEEESK_SL_NS4_8TiledMMAINS4_8MMA_AtomIJNS4_4SM904GMMA25MMA_64x16x16_F32F16F16_SSILNSP_5MajorE0ELSR_0ELNSP_7ScaleInE1ELSS_1EEEEEENS4_6LayoutISD_NS5_IJSC_NSA_ILi0EEESW_EEEEENS5_IJNS4_10UnderscoreESZ_SZ_EEEEENS4_13SM90_TMA_LOADENS4_14ComposedLayoutINS4_7SwizzleILi1ELi4ELi3EEENS4_18smem_ptr_flag_bitsILi16EEENSV_INS5_IJNSA_ILi8EEESI_EEENS5_IJSI_SC_EEEEEEEvNS4_8identityENS4_23SM90_TMA_LOAD_MULTICASTES1C_vS1D_EENS_8epilogue10collective6detail29Sm90TmaWarpSpecializedAdapterINS1H_15DefaultEpilogueISK_SL_SL_NS1G_6thread17LinearCombinationISK_Li1EffLNS1L_9ScaleType4KindE0ELNS_15FloatRoundStyleE2ESK_EENS1_15EpilogueDefaultEEEEEvvEEEEvNT_6ParamsE --------------------------
	.section	.text._ZN7cutlass13device_kernelINS_4gemm6kernel13GemmUniversalIN4cute5tupleIJiiiiEEENS1_10collective13CollectiveMmaINS1_34MainloopSm90TmaGmmaWarpSpecializedILi16ENS5_IJNS4_1CILi2EEENSA_ILi1EEESC_EEENS1_35KernelTmaWarpSpecializedCooperativeEEENS5_IJNSA_ILi256EEENSA_ILi176EEENSA_ILi16EEEEEENS_6half_tENS5_IJlSC_lEEESK_SL_NS4_8TiledMMAINS4_8MMA_AtomIJNS4_4SM904GMMA25MMA_64x16x16_F32F16F16_SSILNSP_5MajorE0ELSR_0ELNSP_7ScaleInE1ELSS_1EEEEEENS4_6LayoutISD_NS5_IJSC_NSA_ILi0EEESW_EEEEENS5_IJNS4_10UnderscoreESZ_SZ_EEEEENS4_13SM90_TMA_LOADENS4_14ComposedLayoutINS4_7SwizzleILi1ELi4ELi3EEENS4_18smem_ptr_flag_bitsILi16EEENSV_INS5_IJNSA_ILi8EEESI_EEENS5_IJSI_SC_EEEEEEEvNS4_8identityENS4_23SM90_TMA_LOAD_MULTICASTES1C_vS1D_EENS_8epilogue10collective6detail29Sm90TmaWarpSpecializedAdapterINS1H_15DefaultEpilogueISK_SL_SL_NS1G_6thread17LinearCombinationISK_Li1EffLNS1L_9ScaleType4KindE0ELNS_15FloatRoundStyleE2ESK_EENS1_15EpilogueDefaultEEEEEvvEEEEvNT_6ParamsE,"ax",@progbits
	.align	128
.text._ZN7cutlass13device_kernelINS_4gemm6kernel13GemmUniversalIN4cute5tupleIJiiiiEEENS1_10collective13CollectiveMmaINS1_34MainloopSm90TmaGmmaWarpSpecializedILi16ENS5_IJNS4_1CILi2EEENSA_ILi1EEESC_EEENS1_35KernelTmaWarpSpecializedCooperativeEEENS5_IJNSA_ILi256EEENSA_ILi176EEENSA_ILi16EEEEEENS_6half_tENS5_IJlSC_lEEESK_SL_NS4_8TiledMMAINS4_8MMA_AtomIJNS4_4SM904GMMA25MMA_64x16x16_F32F16F16_SSILNSP_5MajorE0ELSR_0ELNSP_7ScaleInE1ELSS_1EEEEEENS4_6LayoutISD_NS5_IJSC_NSA_ILi0EEESW_EEEEENS5_IJNS4_10UnderscoreESZ_SZ_EEEEENS4_13SM90_TMA_LOADENS4_14ComposedLayoutINS4_7SwizzleILi1ELi4ELi3EEENS4_18smem_ptr_flag_bitsILi16EEENSV_INS5_IJNSA_ILi8EEESI_EEENS5_IJSI_SC_EEEEEEEvNS4_8identityENS4_23SM90_TMA_LOAD_MULTICASTES1C_vS1D_EENS_8epilogue10collective6detail29Sm90TmaWarpSpecializedAdapterINS1H_15DefaultEpilogueISK_SL_SL_NS1G_6thread17LinearCombinationISK_Li1EffLNS1L_9ScaleType4KindE0ELNS_15FloatRoundStyleE2ESK_EENS1_15EpilogueDefaultEEEEEvvEEEEvNT_6ParamsE:
        .type           _ZN7cutlass13device_kernelINS_4gemm6kernel13GemmUniversalIN4cute5tupleIJiiiiEEENS1_10collective13CollectiveMmaINS1_34MainloopSm90TmaGmmaWarpSpecializedILi16ENS5_IJNS4_1CILi2EEENSA_ILi1EEESC_EEENS1_35KernelTmaWarpSpecializedCooperativeEEENS5_IJNSA_ILi256EEENSA_ILi176EEENSA_ILi16EEEEEENS_6half_tENS5_IJlSC_lEEESK_SL_NS4_8TiledMMAINS4_8MMA_AtomIJNS4_4SM904GMMA25MMA_64x16x16_F32F16F16_SSILNSP_5MajorE0ELSR_0ELNSP_7ScaleInE1ELSS_1EEEEEENS4_6LayoutISD_NS5_IJSC_NSA_ILi0EEESW_EEEEENS5_IJNS4_10UnderscoreESZ_SZ_EEEEENS4_13SM90_TMA_LOADENS4_14ComposedLayoutINS4_7SwizzleILi1ELi4ELi3EEENS4_18smem_ptr_flag_bitsILi16EEENSV_INS5_IJNSA_ILi8EEESI_EEENS5_IJSI_SC_EEEEEEEvNS4_8identityENS4_23SM90_TMA_LOAD_MULTICASTES1C_vS1D_EENS_8epilogue10collective6detail29Sm90TmaWarpSpecializedAdapterINS1H_15DefaultEpilogueISK_SL_SL_NS1G_6thread17LinearCombinationISK_Li1EffLNS1L_9ScaleType4KindE0ELNS_15FloatRoundStyleE2ESK_EENS1_15EpilogueDefaultEEEEEvvEEEEvNT_6ParamsE,@function
        .size           _ZN7cutlass13device_kernelINS_4gemm6kernel13GemmUniversalIN4cute5tupleIJiiiiEEENS1_10collective13CollectiveMmaINS1_34MainloopSm90TmaGmmaWarpSpecializedILi16ENS5_IJNS4_1CILi2EEENSA_ILi1EEESC_EEENS1_35KernelTmaWarpSpecializedCooperativeEEENS5_IJNSA_ILi256EEENSA_ILi176EEENSA_ILi16EEEEEENS_6half_tENS5_IJlSC_lEEESK_SL_NS4_8TiledMMAINS4_8MMA_AtomIJNS4_4SM904GMMA25MMA_64x16x16_F32F16F16_SSILNSP_5MajorE0ELSR_0ELNSP_7ScaleInE1ELSS_1EEEEEENS4_6LayoutISD_NS5_IJSC_NSA_ILi0EEESW_EEEEENS5_IJNS4_10UnderscoreESZ_SZ_EEEEENS4_13SM90_TMA_LOADENS4_14ComposedLayoutINS4_7SwizzleILi1ELi4ELi3EEENS4_18smem_ptr_flag_bitsILi16EEENSV_INS5_IJNSA_ILi8EEESI_EEENS5_IJSI_SC_EEEEEEEvNS4_8identityENS4_23SM90_TMA_LOAD_MULTICASTES1C_vS1D_EENS_8epilogue10collective6detail29Sm90TmaWarpSpecializedAdapterINS1H_15DefaultEpilogueISK_SL_SL_NS1G_6thread17LinearCombinationISK_Li1EffLNS1L_9ScaleType4KindE0ELNS_15FloatRoundStyleE2ESK_EENS1_15EpilogueDefaultEEEEEvvEEEEvNT_6ParamsE,(.L_x_444 - _ZN7cutlass13device_kernelINS_4gemm6kernel13GemmUniversalIN4cute5tupleIJiiiiEEENS1_10collective13CollectiveMmaINS1_34MainloopSm90TmaGmmaWarpSpecializedILi16ENS5_IJNS4_1CILi2EEENSA_ILi1EEESC_EEENS1_35KernelTmaWarpSpecializedCooperativeEEENS5_IJNSA_ILi256EEENSA_ILi176EEENSA_ILi16EEEEEENS_6half_tENS5_IJlSC_lEEESK_SL_NS4_8TiledMMAINS4_8MMA_AtomIJNS4_4SM904GMMA25MMA_64x16x16_F32F16F16_SSILNSP_5MajorE0ELSR_0ELNSP_7ScaleInE1ELSS_1EEEEEENS4_6LayoutISD_NS5_IJSC_NSA_ILi0EEESW_EEEEENS5_IJNS4_10UnderscoreESZ_SZ_EEEEENS4_13SM90_TMA_LOADENS4_14ComposedLayoutINS4_7SwizzleILi1ELi4ELi3EEENS4_18smem_ptr_flag_bitsILi16EEENSV_INS5_IJNSA_ILi8EEESI_EEENS5_IJSI_SC_EEEEEEEvNS4_8identityENS4_23SM90_TMA_LOAD_MULTICASTES1C_vS1D_EENS_8epilogue10collective6detail29Sm90TmaWarpSpecializedAdapterINS1H_15DefaultEpilogueISK_SL_SL_NS1G_6thread17LinearCombinationISK_Li1EffLNS1L_9ScaleType4KindE0ELNS_15FloatRoundStyleE2ESK_EENS1_15EpilogueDefaultEEEEEvvEEEEvNT_6ParamsE)
        .other          _ZN7cutlass13device_kernelINS_4gemm6kernel13GemmUniversalIN4cute5tupleIJiiiiEEENS1_10collective13CollectiveMmaINS1_34MainloopSm90TmaGmmaWarpSpecializedILi16ENS5_IJNS4_1CILi2EEENSA_ILi1EEESC_EEENS1_35KernelTmaWarpSpecializedCooperativeEEENS5_IJNSA_ILi256EEENSA_ILi176EEENSA_ILi16EEEEEENS_6half_tENS5_IJlSC_lEEESK_SL_NS4_8TiledMMAINS4_8MMA_AtomIJNS4_4SM904GMMA25MMA_64x16x16_F32F16F16_SSILNSP_5MajorE0ELSR_0ELNSP_7ScaleInE1ELSS_1EEEEEENS4_6LayoutISD_NS5_IJSC_NSA_ILi0EEESW_EEEEENS5_IJNS4_10UnderscoreESZ_SZ_EEEEENS4_13SM90_TMA_LOADENS4_14ComposedLayoutINS4_7SwizzleILi1ELi4ELi3EEENS4_18smem_ptr_flag_bitsILi16EEENSV_INS5_IJNSA_ILi8EEESI_EEENS5_IJSI_SC_EEEEEEEvNS4_8identityENS4_23SM90_TMA_LOAD_MULTICASTES1C_vS1D_EENS_8epilogue10collective6detail29Sm90TmaWarpSpecializedAdapterINS1H_15DefaultEpilogueISK_SL_SL_NS1G_6thread17LinearCombinationISK_Li1EffLNS1L_9ScaleType4KindE0ELNS_15FloatRoundStyleE2ESK_EENS1_15EpilogueDefaultEEEEEvvEEEEvNT_6ParamsE,@"STO_CUDA_ENTRY STV_DEFAULT"
_ZN7cutlass13device_kernelINS_4gemm6kernel13GemmUniversalIN4cute5tupleIJiiiiEEENS1_10collective13CollectiveMmaINS1_34MainloopSm90TmaGmmaWarpSpecializedILi16ENS5_IJNS4_1CILi2EEENSA_ILi1EEESC_EEENS1_35KernelTmaWarpSpecializedCooperativeEEENS5_IJNSA_ILi256EEENSA_ILi176EEENSA_ILi16EEEEEENS_6half_tENS5_IJlSC_lEEESK_SL_NS4_8TiledMMAINS4_8MMA_AtomIJNS4_4SM904GMMA25MMA_64x16x16_F32F16F16_SSILNSP_5MajorE0ELSR_0ELNSP_7ScaleInE1ELSS_1EEEEEENS4_6LayoutISD_NS5_IJSC_NSA_ILi0EEESW_EEEEENS5_IJNS4_10UnderscoreESZ_SZ_EEEEENS4_13SM90_TMA_LOADENS4_14ComposedLayoutINS4_7SwizzleILi1ELi4ELi3EEENS4_18smem_ptr_flag_bitsILi16EEENSV_INS5_IJNSA_ILi8EEESI_EEENS5_IJSI_SC_EEEEEEEvNS4_8identityENS4_23SM90_TMA_LOAD_MULTICASTES1C_vS1D_EENS_8epilogue10collective6detail29Sm90TmaWarpSpecializedAdapterINS1H_15DefaultEpilogueISK_SL_SL_NS1G_6thread17LinearCombinationISK_Li1EffLNS1L_9ScaleType4KindE0ELNS_15FloatRoundStyleE2ESK_EENS1_15EpilogueDefaultEEEEEvvEEEEvNT_6ParamsE:
[----:B------:R-:W0:Y:S02]  /*0000*/  LDC R1, c[0x0][0x28] ;  /* 0x00000a00ff017b82 */ /* 0x000e240000000800 */
[----:B0-----:R-:W-:Y:S01]  /*0010*/  VIADD R1, R1, 0xfffffff8 ;  /* 0xfffffff801017836 */ /* 0x001fe20000000000 */
[----:B------:R-:W0:Y:S01]  /*0020*/  S2R R6, SR_TID.X ;  /* 0x0000000000067919 */ /* 0x000e220000002100 */
[----:B------:R-:W-:Y:S01]  /*0030*/  ELECT P0, URZ, PT ;  /* 0x00000000003f782f */ /* 0x000fe20003800000 */
[----:B------:R-:W-:Y:S01]  /*0040*/  BSSY B0, `(.L_x_0) ;  /* 0x000000f000007945 */ /* 0x000fe20003800000 */
[--C-:B0-----:R-:W-:Y:S02]  /*0050*/  SHF.R.U32.HI R0, RZ, 0x5, R6.reuse ;  /* 0x00000005ff007819 */ /* 0x101fe40000011606 */
[----:B------:R-:W-:-:S03]  /*0060*/  SHF.R.U32.HI R3, RZ, 0x7, R6 ;  /* 0x00000007ff037819 */ /* 0x000fc60000011606 */
[----:B------:R-:W0:Y:S04]  /*0070*/  SHFL.IDX PT, R2, R0, RZ, 0x1f ;  /* 0x00001fff00027589 */ /* 0x000e2800000e0000 */
[----:B------:R1:W2:Y:S01]  /*0080*/  SHFL.IDX PT, R5, R3, RZ, 0x1f ;  /* 0x00001fff03057589 */ /* 0x0002a200000e0000 */
[----:B0-----:R-:W-:-:S13]  /*0090*/  ISETP.NE.OR P0, PT, R2, RZ, !P0 ;  /* 0x000000ff0200720c */ /* 0x001fda0004705670 */
[----:B-12---:R-:W-:Y:S05]  /*00a0*/  @P0 BRA `(.L_x_1) ;  /* 0x0000000000200947 */ /* 0x006fea0003800000 */
[----:B------:R-:W-:Y:S02]  /*00b0*/  ULDC.64 UR4, c[0x0][0x198] ;  /* 0x0000660000047ab9 */ /* 0x000fe40000000a00 */
[----:B------:R-:W-:Y:S02]  /*00c0*/  UIADD3 UR6, UP0, UR4, 0xf0, URZ ;  /* 0x000000f004067890 */ /* 0x000fe4000ff1e03f */
[----:B------:R-:W-:Y:S02]  /*00d0*/  UIADD3 UR4, UP1, UR4, 0x1f0, URZ ;  /* 0x000001f004047890 */ /* 0x000fe4000ff3e03f */
[----:B------:R-:W-:Y:S02]  /*00e0*/  UIADD3.X UR7, URZ, UR5, URZ, UP0, !UPT ;  /* 0x000000053f077290 */ /* 0x000fe400087fe43f */
[----:B------:R-:W-:-:S07]  /*00f0*/  UIADD3.X UR5, URZ, UR5, URZ, UP1, !UPT ;  /* 0x000000053f057290 */ /* 0x000fce0008ffe43f */
[----:B------:R0:W-:Y:S02]  /*0100*/  UTMACCTL.PF [UR6] ;  /* 0x00000000060079b9 */ /* 0x0001e40008040000 */
[----:B------:R0:W-:Y:S02]  /*0110*/  UTMACCTL.PF [UR4] ;  /* 0x00000000040079b9 */ /* 0x0001e40008040000 */
[----:B0-----:R-:W-:Y:S01]  /*0120*/  NOP ;  /* 0x0000000000007918 */ /* 0x001fe20000000000 */
.L_x_1:
[----:B------:R-:W-:Y:S05]  /*0130*/  BSYNC B0 ;  /* 0x0000000000007941 */ /* 0x000fea0003800000 */
.L_x_0:
[----:B------:R-:W0:Y:S02]  /*0140*/  SHFL.IDX PT, R3, R0, RZ, 0x1f ;  /* 0x00001fff00037589 */ /* 0x000e2400000e0000 */
[----:B0-----:R-:W-:-:S13]  /*0150*/  ISETP.NE.AND P0, PT, R3, RZ, PT ;  /* 0x000000ff0300720c */ /* 0x001fda0003f05270 */
[----:B------:R-:W-:Y:S05]  /*0160*/  @P0 BRA `(.L_x_2) ;  /* 0x0000000000c40947 */ /* 0x000fea0003800000 */
[----:B------:R-:W-:Y:S01]  /*0170*/  ELECT P0, URZ, PT ;  /* 0x00000000003f782f */ /* 0x000fe20003800000 */
[----:B------:R-:W-:-:S12]  /*0180*/  BSSY B0, `(.L_x_2) ;  /* 0x000002f000007945 */ /* 0x000fd80003800000 */
[----:B------:R-:W-:Y:S05]  /*0190*/  @!P0 BRA `(.L_x_3) ;  /* 0x0000000000b48947 */ /* 0x000fea0003800000 */
[----:B------:R-:W0:Y:S01]  /*01a0*/  S2UR UR8, SR_CgaCtaId ;  /* 0x00000000000879c3 */ /* 0x000e220000008800 */
[----:B------:R-:W-:Y:S01]  /*01b0*/  UMOV UR4, 0x400 ;  /* 0x0000040000047882 */ /* 0x000fe20000000000 */
[----:B------:R-:W-:Y:S01]  /*01c0*/  UMOV UR5, 0x1 ;  /* 0x0000000100057882 */ /* 0x000fe20000000000 */
[----:B------:R-:W-:Y:S02]  /*01d0*/  UMOV UR6, 0x4 ;  /* 0x0000000400067882 */ /* 0x000fe40000000000 */
[----:B------:R-:W-:-:S04]  /*01e0*/  UIADD3 UR6, -UR6, 0x100000, URZ ;  /* 0x0010000006067890 */ /* 0x000fc8000fffe13f */
[----:B------:R-:W-:Y:S02]  /*01f0*/  USHF.L.U32 UR7, UR6, 0xb, URZ ;  /* 0x0000000b06077899 */ /* 0x000fe4000800063f */
[----:B------:R-:W-:Y:S02]  /*0200*/  USHF.L.U32 UR6, UR6, 0x1, URZ ;  /* 0x0000000106067899 */ /* 0x000fe4000800063f */
[----:B0-----:R-:W-:Y:S02]  /*0210*/  ULEA UR8, UR8, UR4, 0x18 ;  /* 0x0000000408087291 */ /* 0x001fe4000f8ec03f */
[----:B------:R-:W-:-:S04]  /*0220*/  UIADD3 UR4, -UR5, 0x100000, URZ ;  /* 0x0010000005047890 */ /* 0x000fc8000fffe13f */
[----:B------:R-:W-:Y:S02]  /*0230*/  USHF.L.U32 UR5, UR4, 0xb, URZ ;  /* 0x0000000b04057899 */ /* 0x000fe4000800063f */
[----:B------:R-:W-:Y:S01]  /*0240*/  USHF.L.U32 UR4, UR4, 0x1, URZ ;  /* 0x0000000104047899 */ /* 0x000fe2000800063f */
[----:B------:R-:W0:Y:S11]  /*0250*/  FENCE.VIEW.ASYNC.S ;  /* 0x00000000000073c6 */ /* 0x000e360000000000 */
[----:B0-----:R0:W1:Y:S01]  /*0260*/  SYNCS.EXCH.64 URZ, [UR8], UR4 ;  /* 0x00000004083f75b2 */ /* 0x0010620008000100 */
[----:B------:R0:W2:Y:S01]  /*0270*/  SYNCS.EXCH.64 URZ, [UR8+0x80], UR6 ;  /* 0x00008006083f75b2 */ /* 0x0000a20008000100 */
[----:B------:R0:W3:Y:S01]  /*0280*/  SYNCS.EXCH.64 URZ, [UR8+0x8], UR4 ;  /* 0x00000804083f75b2 */ /* 0x0000e20008000100 */
[----:B------:R0:W4:Y:S01]  /*0290*/  SYNCS.EXCH.64 URZ, [UR8+0x88], UR6 ;  /* 0x00008806083f75b2 */ /* 0x0001220008000100 */
[----:B------:R0:W0:Y:S01]  /*02a0*/  SYNCS.EXCH.64 URZ, [UR8+0x10], UR4 ;  /* 0x00001004083f75b2 */ /* 0x0000220008000100 */
        /* <DEDUP_REMOVED lines=27> */
[----:B-1234-:R-:W-:Y:S01]  /*0460*/  NOP ;  /* 0x0000000000007918 */ /* 0x01efe20000000000 */
.L_x_3:
[----:B0-----:R-:W-:Y:S05]  /*0470*/  BSYNC B0 ;  /* 0x0000000000007941 */ /* 0x001fea0003800000 */
.L_x_2:
[----:B------:R-:W-:Y:S01]  /*0480*/  SHF.R.S32.HI R4, RZ, 0x1f, R6 ;  /* 0x0000001fff047819 */ /* 0x000fe20000011406 */
[----:B------:R-:W0:Y:S01]  /*0490*/  SHFL.IDX PT, R0, R0, RZ, 0x1f ;  /* 0x00001fff00007589 */ /* 0x000e2200000e0000 */
[----:B------:R-:W1:Y:S01]  /*04a0*/  S2UR UR8, SR_CTAID.X ;  /* 0x00000000000879c3 */ /* 0x000e620000002500 */
[----:B------:R-:W-:Y:S02]  /*04b0*/  ELECT P0, URZ, PT ;  /* 0x00000000003f782f */ /* 0x000fe40003800000 */
[----:B------:R-:W-:Y:S01]  /*04c0*/  LEA.HI R4, R4, R6, RZ, 0x7 ;  /* 0x0000000604047211 */ /* 0x000fe200078f38ff */
[----:B------:R-:W-:Y:S01]  /*04d0*/  ULDC UR4, c[0x0][0x150] ;  /* 0x0000540000047ab9 */ /* 0x000fe20000000800 */
[----:B------:R-:W-:Y:S01]  /*04e0*/  SHF.R.S32.HI R8, RZ, 0x1f, R3 ;  /* 0x0000001fff087819 */ /* 0x000fe20000011403 */
[----:B------:R-:W-:Y:S01]  /*04f0*/  NOP ;  /* 0x0000000000007918 */ /* 0x000fe20000000000 */
[----:B------:R-:W-:Y:S01]  /*0500*/  LOP3.LUT R4, R4, 0xffffff80, RZ, 0xc0, !PT ;  /* 0xffffff8004047812 */ /* 0x000fe200078ec0ff */
[----:B------:R-:W-:Y:S01]  /*0510*/  NOP ;  /* 0x0000000000007918 */ /* 0x000fe20000000000 */
[----:B------:R-:W-:Y:S01]  /*0520*/  LEA.HI R8, R8, R3, RZ, 0x2 ;  /* 0x0000000308087211 */ /* 0x000fe200078f10ff */
[----:B------:R-:W2:Y:S01]  /*0530*/  LDC R10, c[0x0][0x144] ;  /* 0x00005100ff0a7b82 */ /* 0x000ea20000000800 */
[----:B------:R-:W-:Y:S01]  /*0540*/  ISETP.NE.AND P3, PT, R5, RZ, PT ;  /* 0x000000ff0500720c */ /* 0x000fe20003f65270 */
[----:B------:R-:W-:Y:S01]  /*0550*/  IMAD.IADD R6, R6, 0x1, -R4 ;  /* 0x0000000106067824 */ /* 0x000fe200078e0a04 */
[----:B------:R-:W-:Y:S01]  /*0560*/  LOP3.LUT R8, R8, 0x3ffffffc, RZ, 0xc0, !PT ;  /* 0x3ffffffc08087812 */ /* 0x000fe200078ec0ff */
[----:B------:R-:W3:Y:S03]  /*0570*/  S2R R4, SR_CTAID.Y ;  /* 0x0000000000047919 */ /* 0x000ee60000002600 */
[----:B------:R-:W-:Y:S01]  /*0580*/  SHF.R.S32.HI R7, RZ, 0x1f, R6 ;  /* 0x0000001fff077819 */ /* 0x000fe20000011406 */
[----:B------:R-:W-:Y:S01]  /*0590*/  IMAD.IADD R8, R3, 0x1, -R8 ;  /* 0x0000000103087824 */ /* 0x000fe200078e0a08 */
[----:B------:R-:W4:Y:S02]  /*05a0*/  LDC R13, c[0x0][0x140] ;  /* 0x00005000ff0d7b82 */ /* 0x000f240000000800 */
[----:B------:R-:W-:-:S02]  /*05b0*/  LEA.HI R7, R7, R6, RZ, 0x3 ;  /* 0x0000000607077211 */ /* 0x000fc400078f18ff */
[----:B0-----:R-:W-:Y:S02]  /*05c0*/  ISETP.NE.OR P0, PT, R0, RZ, !P0 ;  /* 0x000000ff0000720c */ /* 0x001fe40004705670 */
[--C-:B------:R-:W-:Y:S02]  /*05d0*/  SHF.R.S32.HI R0, RZ, 0x3, R7.reuse ;  /* 0x00000003ff007819 */ /* 0x100fe40000011407 */
[----:B------:R-:W-:Y:S02]  /*05e0*/  SHF.R.S32.HI R7, RZ, 0x1f, R7 ;  /* 0x0000001fff077819 */ /* 0x000fe40000011407 */
[----:B-1----:R-:W-:Y:S02]  /*05f0*/  I2FP.F32.U32 R9, UR8 ;  /* 0x0000000800097c45 */ /* 0x002fe40008201000 */
[----:B------:R-:W-:-:S03]  /*0600*/  LEA.HI R7, R7, R0, RZ, 0x2 ;  /* 0x0000000007077211 */ /* 0x000fc600078f10ff */
[----:B------:R-:W-:Y:S01]  /*0610*/  FMUL R9, R9, UR4 ;  /* 0x0000000409097c20 */ /* 0x000fe20008400000 */
[----:B------:R-:W-:Y:S01]  /*0620*/  LOP3.LUT R7, R7, 0xfffffffc, RZ, 0xc0, !PT ;  /* 0xfffffffc07077812 */ /* 0x000fe200078ec0ff */
[----:B------:R-:W-:Y:S01]  /*0630*/  VOTEU.ALL UP0, P0 ;  /* 0x00000000003f7886 */ /* 0x000fe20000000000 */
[----:B------:R-:W-:Y:S01]  /*0640*/  ULDC UR4, c[0x0][0x154] ;  /* 0x0000550000047ab9 */ /* 0x000fe20000000800 */
[----:B------:R-:W-:Y:S02]  /*0650*/  VOTEU.ALL UP1, P0 ;  /* 0x00000000003f7886 */ /* 0x000fe40000020000 */
[----:B------:R-:W0:Y:S01]  /*0660*/  F2I.U32.TRUNC.NTZ R9, R9 ;  /* 0x0000000900097305 */ /* 0x000e22000020f000 */
[----:B------:R-:W-:Y:S01]  /*0670*/  IMAD.IADD R7, R0, 0x1, -R7 ;  /* 0x0000000100077824 */ /* 0x000fe200078e0a07 */
[----:B------:R-:W1:Y:S01]  /*0680*/  @!UP0 S2UR UR7, SR_CgaCtaId ;  /* 0x00000000000789c3 */ /* 0x000e620000008800 */
[----:B------:R-:W-:Y:S01]  /*0690*/  @!UP0 UMOV UR6, 0x400 ;  /* 0x0000040000068882 */ /* 0x000fe20000000000 */
[----:B----4-:R-:W-:Y:S01]  /*06a0*/  ISETP.EQ.U32.AND P2, PT, R13, 0x1, PT ;  /* 0x000000010d00780c */ /* 0x010fe20003f42070 */
[----:B------:R-:W-:Y:S01]  /*06b0*/  IMAD R8, R8, 0x4, R7 ;  /* 0x0000000408087824 */ /* 0x000fe200078e0207 */
[----:B---3--:R-:W-:-:S04]  /*06c0*/  I2FP.F32.U32 R3, R4 ;  /* 0x0000000400037245 */ /* 0x008fc80000201000 */
[----:B------:R-:W-:Y:S01]  /*06d0*/  LEA.HI R0, R8, R8, RZ, 0x1 ;  /* 0x0000000808007211 */ /* 0x000fe200078f08ff */
[----:B------:R-:W-:Y:S01]  /*06e0*/  FMUL R12, R3, UR4 ;  /* 0x00000004030c7c20 */ /* 0x000fe20008400000 */
[----:B------:R-:W3:Y:S01]  /*06f0*/  LDC R7, c[0x0][0x148] ;  /* 0x00005200ff077b82 */ /* 0x000ee20000000800 */
[----:B------:R-:W-:Y:S01]  /*0700*/  UMOV UR4, 0x20 ;  /* 0x0000002000047882 */ /* 0x000fe20000000000 */
[----:B------:R-:W-:Y:S01]  /*0710*/  LOP3.LUT R11, R0, 0xfffffffe, RZ, 0xc0, !PT ;  /* 0xfffffffe000b7812 */ /* 0x000fe200078ec0ff */
[----:B0-----:R-:W-:Y:S01]  /*0720*/  IMAD.MOV R15, RZ, RZ, -R9 ;  /* 0x000000ffff0f7224 */ /* 0x001fe200078e0a09 */
[----:B------:R-:W-:Y:S01]  /*0730*/  SHF.R.S32.HI R9, RZ, 0x1f, R2 ;  /* 0x0000001fff097819 */ /* 0x000fe20000011402 */
[----:B------:R-:W0:Y:S01]  /*0740*/  F2I.U32.TRUNC.NTZ R12, R12 ;  /* 0x0000000c000c7305 */ /* 0x000e22000020f000 */
[----:B------:R-:W-:-:S04]  /*0750*/  @!UP0 UIADD3 UR4, -UR4, 0x100000, URZ ;  /* 0x0010000004048890 */ /* 0x000fc8000fffe13f */
[----:B------:R-:W-:Y:S02]  /*0760*/  @!UP0 USHF.L.U32 UR5, UR4, 0xb, URZ ;  /* 0x0000000b04058899 */ /* 0x000fe4000800063f */
[----:B------:R-:W-:Y:S01]  /*0770*/  @!UP0 USHF.L.U32 UR4, UR4, 0x1, URZ ;  /* 0x0000000104048899 */ /* 0x000fe2000800063f */
[----:B--2---:R-:W-:Y:S01]  /*0780*/  IMAD R3, R10, R15, UR8 ;  /* 0x000000080a037e24 */ /* 0x004fe2000f8e020f */
[----:B------:R-:W-:Y:S01]  /*0790*/  LEA.HI R9, R9, R2, RZ, 0x2 ;  /* 0x0000000209097211 */ /* 0x000fe200078f10ff */
[C---:B------:R-:W-:Y:S02]  /*07a0*/  IMAD.IADD R0, R8.reuse, 0x1, -R11 ;  /* 0x0000000108007824 */ /* 0x040fe400078e0a0b */
[----:B------:R-:W-:Y:S01]  /*07b0*/  IMAD.SHL.U32 R11, R8, 0x4, RZ ;  /* 0x00000004080b7824 */ /* 0x000fe200078e00ff */
[----:B------:R-:W-:Y:S02]  /*07c0*/  LOP3.LUT R9, R9, 0xfffffffc, RZ, 0xc0, !PT ;  /* 0xfffffffc09097812 */ /* 0x000fe400078ec0ff */
[----:B------:R-:W-:Y:S01]  /*07d0*/  ISETP.NE.AND P4, PT, R0, R3, PT ;  /* 0x000000030000720c */ /* 0x000fe20003f85270 */
[----:B-1----:R-:W-:Y:S01]  /*07e0*/  @!UP0 ULEA UR6, UR7, UR6, 0x18 ;  /* 0x0000000607068291 */ /* 0x002fe2000f8ec03f */
[----:B------:R-:W-:Y:S01]  /*07f0*/  LOP3.LUT R16, R8, 0xc, R11, 0x78, !PT ;  /* 0x0000000c08107812 */ /* 0x000fe200078e780b */
[----:B------:R-:W-:Y:S01]  /*0800*/  IMAD.IADD R0, R2, 0x1, -R9 ;  /* 0x0000000102007824 */ /* 0x000fe200078e0a09 */
[----:B------:R-:W-:Y:S01]  /*0810*/  VOTEU.ALL UP0, P0 ;  /* 0x00000000003f7886 */ /* 0x000fe20000000000 */
[----:B------:R-:W-:Y:S01]  /*0820*/  LOP3.LUT P0, RZ, R6, 0x7, RZ, 0xc0, !PT ;  /* 0x0000000706ff7812 */ /* 0x000fe2000780c0ff */
[----:B0-----:R-:W-:-:S02]  /*0830*/  IMAD.MOV R14, RZ, RZ, -R12 ;  /* 0x000000ffff0e7224 */ /* 0x001fc400078e0a0c */
[----:B------:R-:W-:Y:S01]  /*0840*/  ISETP.NE.AND P1, PT, R0, 0x3, PT ;  /* 0x000000030000780c */ /* 0x000fe20003f25270 */
[----:B------:R-:W-:Y:S01]  /*0850*/  VIADD R6, R5, 0xffffffff ;  /* 0xffffffff05067836 */ /* 0x000fe20000000000 */
[----:B------:R-:W-:Y:S01]  /*0860*/  ISETP.LT.U32.AND P0, PT, R16, 0x2, !P0 ;  /* 0x000000021000780c */ /* 0x000fe20004701070 */
[----:B---3--:R-:W-:Y:S01]  /*0870*/  IMAD R9, R7, R14, R4 ;  /* 0x0000000e07097224 */ /* 0x008fe200078e0204 */
[----:B------:R-:W-:Y:S01]  /*0880*/  ISETP.EQ.OR P1, PT, R0, RZ, !P1 ;  /* 0x000000ff0000720c */ /* 0x000fe20004f22670 */
[----:B------:R-:W0:Y:S02]  /*0890*/  FENCE.VIEW.ASYNC.S ;  /* 0x00000000000073c6 */ /* 0x000e240000000000 */
[----:B0-----:R0:W1:Y:S01]  /*08a0*/  @!UP0 SYNCS.EXCH.64 URZ, [UR6+0x110], UR4 ;  /* 0x00011004063f85b2 */ /* 0x0010620008000100 */
[----:B------:R-:W-:Y:S02]  /*08b0*/  @P4 LEA.HI R2, R16, R16, RZ, 0x1 ;  /* 0x0000001010024211 */ /* 0x000fe400078f08ff */
[----:B------:R-:W-:-:S02]  /*08c0*/  ISETP.EQ.AND P1, PT, R5, RZ, P1 ;  /* 0x000000ff0500720c */ /* 0x000fc40000f22270 */
[----:B------:R-:W-:Y:S02]  /*08d0*/  @P4 SHF.R.S32.HI R2, RZ, 0x1, R2 ;  /* 0x00000001ff024819 */ /* 0x000fe40000011402 */
[----:B------:R-:W-:Y:S02]  /*08e0*/  ISETP.GE.U32.AND P6, PT, R6, 0x2, PT ;  /* 0x000000020600780c */ /* 0x000fe40003fc6070 */
[----:B------:R-:W-:Y:S01]  /*08f0*/  @P4 ISETP.NE.AND P5, PT, R2, R9, PT ;  /* 0x000000090200420c */ /* 0x000fe20003fa5270 */
[----:B------:R-:W-:Y:S01]  /*0900*/  IMAD.MOV.U32 R2, RZ, RZ, 0x1 ;  /* 0x00000001ff027424 */ /* 0x000fe200078e00ff */
[----:B------:R-:W-:Y:S02]  /*0910*/  SEL R9, RZ, 0x1, !P0 ;  /* 0x00000001ff097807 */ /* 0x000fe40004000000 */
[----:B------:R-:W-:Y:S02]  /*0920*/  @P4 SEL R2, RZ, 0x1, P5 ;  /* 0x00000001ff024807 */ /* 0x000fe40002800000 */
[----:B------:R-:W-:Y:S01]  /*0930*/  SEL R17, RZ, 0x1, !P1 ;  /* 0x00000001ff117807 */ /* 0x000fe20004800000 */
[----:B------:R0:W2:Y:S01]  /*0940*/  @!UP1 SYNCS.EXCH.64 URZ, [UR6+0x118], UR4 ;  /* 0x00011804063f95b2 */ /* 0x0000a20008000100 */
[----:B------:R-:W-:Y:S01]  /*0950*/  LOP3.LUT R2, R2, R9, RZ, 0xc0, !PT ;  /* 0x0000000902027212 */ /* 0x000fe200078ec0ff */
[----:B------:R-:W-:Y:S01]  /*0960*/  NOP ;  /* 0x0000000000007918 */ /* 0x000fe20000000000 */
[----:B------:R-:W-:Y:S01]  /*0970*/  SEL R17, R17, 0x2, P6 ;  /* 0x0000000211117807 */ /* 0x000fe20003000000 */
[----:B------:R-:W-:Y:S06]  /*0980*/  @!P2 BRA `(.L_x_4) ;  /* 0x000000000008a947 */ /* 0x000fec0003800000 */
[----:B-12---:R-:W-:Y:S01]  /*0990*/  UCGABAR_ARV ;  /* 0x00000000000079c7 */ /* 0x006fe20008000000 */
[----:B------:R-:W-:Y:S05]  /*09a0*/  BRA `(.L_x_5) ;  /* 0x0000000000047947 */ /* 0x000fea0003800000 */
.L_x_4:
[----:B-12---:R-:W-:Y:S01]  /*09b0*/  NOP ;  /* 0x0000000000007918 */ /* 0x006fe20000000000 */
.L_x_5:
[----:B------:R-:W1:Y:S01]  /*09c0*/  LDC R8, c[0x0][0x65c] ;  /* 0x00019700ff087b82 */ /* 0x000e620000000800 */
[----:B------:R-:W-:Y:S01]  /*09d0*/  IMAD.MOV.U32 R9, RZ, RZ, RZ ;  /* 0x000000ffff097224 */ /* 0x000fe200078e00ff */
[----:B-1----:R-:W-:Y:S01]  /*09e0*/  ISETP.NE.AND P1, PT, R8, 0x1, PT ;  /* 0x000000010800780c */ /* 0x002fe20003f25270 */
[----:B------:R-:W-:-:S12]  /*09f0*/  IMAD.U32 R8, RZ, RZ, UR8 ;  /* 0x00000008ff087e24 */ /* 0x000fd8000f8e00ff */
[----:B------:R-:W1:Y:S01]  /*0a00*/  @P1 LDC R23, c[0x0][0x10] ;  /* 0x00000400ff171b82 */ /* 0x000e620000000800 */
[----:B------:R-:W-:Y:S02]  /*0a10*/  @P1 IMAD.MOV.U32 R5, RZ, RZ, RZ ;  /* 0x000000ffff051224 */ /* 0x000fe400078e00ff */
[----:B------:R-:W-:-:S05]  /*0a20*/  @P1 IMAD.MOV.U32 R19, RZ, RZ, RZ ;  /* 0x000000ffff131224 */ /* 0x000fca00078e00ff */
[----:B------:R-:W2:Y:S01]  /*0a30*/  @!P1 LDC R11, c[0x0][0xc] ;  /* 0x00000300ff0b9b82 */ /* 0x000ea20000000800 */
[----:B-1----:R-:W-:-:S04]  /*0a40*/  @P1 IMAD.WIDE.U32 R22, R23, UR8, R4 ;  /* 0x0000000817161c25 */ /* 0x002fc8000f8e0004 */
[----:B------:R-:W-:Y:S02]  /*0a50*/  @P1 IMAD.IADD R19, R23, 0x1, R19 ;  /* 0x0000000117131824 */ /* 0x000fe400078e0213 */
[----:B--2---:R-:W-:-:S04]  /*0a60*/  @!P1 IMAD.WIDE.U32 R8, R4, R11, R8 ;  /* 0x0000000b04089225 */ /* 0x004fc800078e0008 */
[----:B------:R-:W-:Y:S02]  /*0a70*/  @!P1 IMAD.MOV.U32 R22, RZ, RZ, R8 ;  /* 0x000000ffff169224 */ /* 0x000fe400078e0008 */
[----:B------:R-:W-:Y:S01]  /*0a80*/  @!P1 IMAD.MOV.U32 R19, RZ, RZ, R9 ;  /* 0x000000ffff139224 */ /* 0x000fe200078e0009 */
[----:B------:R-:W-:Y:S06]  /*0a90*/  @!P2 BRA `(.L_x_6) ;  /* 0x00000000000ca947 */ /* 0x000fec0003800000 */
[----:B------:R-:W-:Y:S01]  /*0aa0*/  UCGABAR_WAIT ;  /* 0x0000000000007dc7 */ /* 0x000fe20008000000 */
[----:B------:R-:W-:Y:S01]  /*0ab0*/  CCTL.IVALL ;  /* 0x00000000ff00798f */ /* 0x000fe20002000000 */
[----:B------:R-:W-:Y:S05]  /*0ac0*/  BRA `(.L_x_7) ;  /* 0x0000000000047947 */ /* 0x000fea0003800000 */
.L_x_6:
[----:B------:R-:W-:Y:S06]  /*0ad0*/  BAR.SYNC.DEFER_BLOCKING 0x0 ;  /* 0x0000000000007b1d */ /* 0x000fec0000010000 */
.L_x_7:
[----:B------:R-:W-:Y:S05]  /*0ae0*/  @!P3 BRA `(.L_x_8) ;  /* 0x000000d00048b947 */ /* 0x000fea0003800000 */
[----:B------:R-:W-:-:S13]  /*0af0*/  ISETP.GT.U32.AND P0, PT, R6, 0x1, PT ;  /* 0x000000010600780c */ /* 0x000fda0003f04070 */
[----:B0-----:R-:W-:Y:S05]  /*0b00*/  @P0 EXIT ;  /* 0x000000000000094d */ /* 0x001fea0003800000 */
[----:B------:R-:W-:Y:S01]  /*0b10*/  IMAD.MOV.U32 R6, RZ, RZ, -0x1 ;  /* 0xffffffffff067424 */ /* 0x000fe200078e00ff */
[----:B------:R-:W-:Y:S01]  /*0b20*/  ULDC.64 UR4, c[0x0][0x650] ;  /* 0x0001940000047ab9 */ /* 0x000fe20000000a00 */
[----:B------:R-:W-:Y:S01]  /*0b30*/  PRMT R0, RZ, 0x7610, R0 ;  /* 0x00007610ff007816 */ /* 0x000fe20000000000 */
[----:B------:R-:W-:Y:S01]  /*0b40*/  IMAD.MOV.U32 R23, RZ, RZ, -0x1 ;  /* 0xffffffffff177424 */ /* 0x000fe200078e00ff */
[----:B------:R-:W-:Y:S01]  /*0b50*/  ISETP.GE.U32.AND P0, PT, R22, UR4, PT ;  /* 0x0000000416007c0c */ /* 0x000fe2000bf06070 */
[----:B------:R0:W-:Y:S01]  /*0b60*/  STL [R1], R6 ;  /* 0x0000000601007387 */ /* 0x0001e20000100800 */
[----:B------:R-:W-:Y:S02]  /*0b70*/  IMAD.MOV.U32 R18, RZ, RZ, -0x1 ;  /* 0xffffffffff127424 */ /* 0x000fe400078e00ff */
[----:B------:R-:W-:-:S13]  /*0b80*/  ISETP.GE.U32.AND.EX P0, PT, R19, UR5, PT, P0 ;  /* 0x0000000513007c0c */ /* 0x000fda000bf06100 */
[----:B0-----:R-:W-:Y:S05]  /*0b90*/  @P0 BRA `(.L_x_9) ;  /* 0x0000000400340947 */ /* 0x001fea0003800000 */
[----:B------:R-:W0:Y:S01]  /*0ba0*/  LDC.64 R20, c[0x0][0x628] ;  /* 0x00018a00ff147b82 */ /* 0x000e220000000a00 */
[----:B------:R-:W-:Y:S02]  /*0bb0*/  IMAD.MOV.U32 R8, RZ, RZ, R22 ;  /* 0x000000ffff087224 */ /* 0x000fe400078e0016 */
[----:B------:R-:W-:-:S05]  /*0bc0*/  IMAD.MOV.U32 R9, RZ, RZ, R19 ;  /* 0x000000ffff097224 */ /* 0x000fca00078e0013 */
[----:B------:R-:W1:Y:S08]  /*0bd0*/  LDC R0, c[0x0][0x630] ;  /* 0x00018c00ff007b82 */ /* 0x000e700000000800 */
[----:B------:R-:W2:Y:S01]  /*0be0*/  LDC.64 R24, c[0x0][0x620] ;  /* 0x00018800ff187b82 */ /* 0x000ea20000000a00 */
[----:B0-----:R-:W-:-:S04]  /*0bf0*/  ISETP.NE.U32.AND P0, PT, R20, RZ, PT ;  /* 0x000000ff1400720c */ /* 0x001fc80003f05070 */
[----:B------:R-:W-:-:S13]  /*0c00*/  ISETP.NE.AND.EX P0, PT, R21, RZ, PT, P0 ;  /* 0x000000ff1500720c */ /* 0x000fda0003f05300 */
[----:B-12---:R-:W-:Y:S05]  /*0c10*/  @!P0 BRA `(.L_x_10) ;  /* 0x0000000000288947 */ /* 0x006fea0003800000 */
[----:B------:R-:W0:Y:S02]  /*0c20*/  LDC R13, c[0x0][0x634] ;  /* 0x00018d00ff0d7b82 */ /* 0x000e240000000800 */
[----:B0-----:R-:W-:-:S05]  /*0c30*/  IADD3 R13, P0, R22, R13, RZ ;  /* 0x0000000d160d7210 */ /* 0x001fca0007f1e0ff */
[----:B------:R-:W-:-:S04]  /*0c40*/  IMAD.X R15, RZ, RZ, R19, P0 ;  /* 0x000000ffff0f7224 */ /* 0x000fc800000e0613 */
[----:B------:R-:W-:-:S04]  /*0c50*/  IMAD.WIDE.U32 R8, R15, R20, RZ ;  /* 0x000000140f087225 */ /* 0x000fc800078e00ff */
[----:B------:R-:W-:-:S04]  /*0c60*/  IMAD.WIDE.U32 R10, P0, R13, R21, R8 ;  /* 0x000000150d0a7225 */ /* 0x000fc80007800008 */
[----:B------:R-:W-:-:S04]  /*0c70*/  IMAD.WIDE.U32 R8, R13, R20, RZ ;  /* 0x000000140d087225 */ /* 0x000fc800078e00ff */
[----:B------:R-:W-:Y:S01]  /*0c80*/  IMAD.X R13, RZ, RZ, RZ, P0 ;  /* 0x000000ffff0d7224 */ /* 0x000fe200000e06ff */
[----:B------:R-:W-:Y:S01]  /*0c90*/  IADD3 RZ, P0, R9, R10, RZ ;  /* 0x0000000a09ff7210 */ /* 0x000fe20007f1e0ff */
[----:B------:R-:W-:-:S04]  /*0ca0*/  IMAD.MOV.U32 R12, RZ, RZ, R11 ;  /* 0x000000ffff0c7224 */ /* 0x000fc800078e000b */
[----:B------:R-:W-:-:S08]  /*0cb0*/  IMAD.WIDE.U32.X R8, R15, R21, R12, P0 ;  /* 0x000000150f087225 */ /* 0x000fd000000e040c */
.L_x_10:
[----:B------:R-:W0:Y:S01]  /*0cc0*/  LDC.64 R20, c[0x0][0x640] ;  /* 0x00019000ff147b82 */ /* 0x000e220000000a00 */
[-CC-:B------:R-:W-:Y:S01]  /*0cd0*/  SHF.R.U64 R26, R8, R0.reuse, R9.reuse ;  /* 0x00000000081a7219 */ /* 0x180fe20000001209 */
[----:B------:R-:W-:Y:S01]  /*0ce0*/  IMAD.MOV.U32 R18, RZ, RZ, R22 ;  /* 0x000000ffff127224 */ /* 0x000fe200078e0016 */
[----:B------:R-:W-:Y:S01]  /*0cf0*/  SHF.R.U32.HI R0, RZ, R0, R9 ;  /* 0x00000000ff007219 */ /* 0x000fe20000011609 */
[----:B------:R-:W-:Y:S01]  /*0d00*/  IMAD R28, R7, R14, R4 ;  /* 0x0000000e071c7224 */ /* 0x000fe200078e0204 */
[----:B------:R-:W-:Y:S01]  /*0d10*/  IADD3 R5, P0, RZ, -R26, RZ ;  /* 0x8000001aff057210 */ /* 0x000fe20007f1e0ff */
[----:B------:R-:W-:Y:S02]  /*0d20*/  IMAD.MOV.U32 R23, RZ, RZ, 0x1 ;  /* 0x00000001ff177424 */ /* 0x000fe400078e00ff */
[----:B------:R-:W1:Y:S02]  /*0d30*/  LDC R6, c[0x0][0x618] ;  /* 0x00018600ff067b82 */ /* 0x000e640000000800 */
[----:B------:R-:W-:-:S04]  /*0d40*/  IMAD.X R9, RZ, RZ, ~R0, P0 ;  /* 0x000000ffff097224 */ /* 0x000fc800000e0e00 */
[-C--:B------:R-:W-:Y:S02]  /*0d50*/  IMAD R0, R9, R24.reuse, RZ ;  /* 0x0000001809007224 */ /* 0x080fe400078e02ff */
[----:B------:R-:W2:Y:S01]  /*0d60*/  LDC R11, c[0x0][0x608] ;  /* 0x00018200ff0b7b82 */ /* 0x000ea20000000800 */
[----:B------:R-:W-:-:S04]  /*0d70*/  IMAD.WIDE.U32 R8, R5, R24, R18 ;  /* 0x0000001805087225 */ /* 0x000fc800078e0012 */
[----:B------:R-:W-:-:S03]  /*0d80*/  IMAD R5, R5, R25, R0 ;  /* 0x0000001905057224 */ /* 0x000fc600078e0200 */
[----:B------:R-:W3:Y:S01]  /*0d90*/  LDC R12, c[0x0][0x658] ;  /* 0x00019600ff0c7b82 */ /* 0x000ee20000000800 */
[----:B0-----:R-:W-:Y:S01]  /*0da0*/  ISETP.NE.U32.AND P0, PT, R20, RZ, PT ;  /* 0x000000ff1400720c */ /* 0x001fe20003f05070 */
[----:B------:R-:W-:Y:S02]  /*0db0*/  IMAD.IADD R5, R9, 0x1, R5 ;  /* 0x0000000109057824 */ /* 0x000fe400078e0205 */
[----:B------:R-:W-:Y:S01]  /*0dc0*/  IMAD.MOV.U32 R9, RZ, RZ, -0x1 ;  /* 0xffffffffff097424 */ /* 0x000fe200078e00ff */
[----:B------:R-:W-:-:S03]  /*0dd0*/  ISETP.NE.AND.EX P0, PT, R21, RZ, PT, P0 ;  /* 0x000000ff1500720c */ /* 0x000fc60003f05300 */
[----:B------:R-:W0:Y:S01]  /*0de0*/  LDC R15, c[0x0][0x600] ;  /* 0x00018000ff0f7b82 */ /* 0x000e220000000800 */
[-CC-:B-1----:R-:W-:Y:S02]  /*0df0*/  SHF.R.U64 R13, R8, R6.reuse, R5.reuse ;  /* 0x00000006080d7219 */ /* 0x182fe40000001205 */
[----:B------:R-:W-:-:S05]  /*0e00*/  SHF.R.U32.HI R0, RZ, R6, R5 ;  /* 0x00000006ff007219 */ /* 0x000fca0000011605 */
[----:B------:R-:W1:Y:S01]  /*0e10*/  LDC R18, c[0x0][0x648] ;  /* 0x00019200ff127b82 */ /* 0x000e620000000800 */
[-CC-:B--2---:R-:W-:Y:S02]  /*0e20*/  SHF.R.U64 R27, R13, R11.reuse, R0.reuse ;  /* 0x0000000b0d1b7219 */ /* 0x184fe40000001200 */
[----:B------:R-:W-:-:S05]  /*0e30*/  SHF.R.U32.HI R5, RZ, R11, R0 ;  /* 0x0000000bff057219 */ /* 0x000fca0000011600 */
[----:B------:R-:W2:Y:S01]  /*0e40*/  LDC R24, c[0x0][0x638] ;  /* 0x00018e00ff187b82 */ /* 0x000ea20000000800 */
[-CC-:B---3--:R-:W-:Y:S02]  /*0e50*/  SHF.R.U64 R14, R27, R12.reuse, R5.reuse ;  /* 0x0000000c1b0e7219 */ /* 0x188fe40000001205 */
[-C--:B------:R-:W-:Y:S02]  /*0e60*/  SHF.L.U32 R0, R9, R12.reuse, RZ ;  /* 0x0000000c09007219 */ /* 0x080fe400000006ff */
[----:B------:R-:W-:Y:S01]  /*0e70*/  SHF.R.U32.HI R5, RZ, R12, R5 ;  /* 0x0000000cff057219 */ /* 0x000fe20000011605 */
[----:B------:R-:W-:Y:S01]  /*0e80*/  IMAD.MOV.U32 R4, RZ, RZ, R14 ;  /* 0x000000ffff047224 */ /* 0x000fe200078e000e */
[----:B------:R-:W-:Y:S01]  /*0e90*/  LOP3.LUT R10, RZ, R0, RZ, 0x33, !PT ;  /* 0x00000000ff0a7212 */ /* 0x000fe200078e33ff */
[----:B------:R-:W3:Y:S01]  /*0ea0*/  LDC R25, c[0x0][0x610] ;  /* 0x00018400ff197b82 */ /* 0x000ee20000000800 */
[----:B------:R-:W-:Y:S05]  /*0eb0*/  @!P0 BRA `(.L_x_11) ;  /* 0x0000000000288947 */ /* 0x000fea0003800000 */
[----:B------:R-:W4:Y:S02]  /*0ec0*/  LDC R9, c[0x0][0x64c] ;  /* 0x00019300ff097b82 */ /* 0x000f240000000800 */
[----:B----4-:R-:W-:-:S05]  /*0ed0*/  IADD3 R9, P0, R14, R9, RZ ;  /* 0x000000090e097210 */ /* 0x010fca0007f1e0ff */
        /* <DEDUP_REMOVED lines=8> */
.L_x_11:
[----:B-1----:R-:W-:Y:S01]  /*0f60*/  SHF.R.U64 R4, R4, R18, R5 ;  /* 0x0000001204047219 */ /* 0x002fe20000001205 */
[----:B0-----:R-:W-:Y:S01]  /*0f70*/  VIADD R6, R15, 0xffffffff ;  /* 0xffffffff0f067836 */ /* 0x001fe20000000000 */
[----:B------:R-:W-:Y:S01]  /*0f80*/  SHF.L.U32 R0, R23, R12, RZ ;  /* 0x0000000c17007219 */ /* 0x000fe200000006ff */
[----:B------:R-:W-:Y:S01]  /*0f90*/  IMAD.MOV.U32 R18, RZ, RZ, R26 ;  /* 0x000000ffff127224 */ /* 0x000fe200078e001a */
[----:B------:R-:W-:Y:S01]  /*0fa0*/  LOP3.LUT R5, R27, R10, RZ, 0xc0, !PT ;  /* 0x0000000a1b057212 */ /* 0x000fe200078ec0ff */
[----:B------:R-:W-:Y:S01]  /*0fb0*/  IMAD.MOV R7, RZ, RZ, -R4 ;  /* 0x000000ffff077224 */ /* 0x000fe200078e0a04 */
[----:B------:R-:W-:Y:S02]  /*0fc0*/  SEL R3, R3, R28, !P1 ;  /* 0x0000001c03037207 */ /* 0x000fe40004800000 */
[----:B------:R-:W-:Y:S01]  /*0fd0*/  LOP3.LUT R6, R13, R6, RZ, 0xc0, !PT ;  /* 0x000000060d067212 */ /* 0x000fe200078ec0ff */
[----:B------:R-:W-:Y:S02]  /*0fe0*/  IMAD R4, R0, R4, R5 ;  /* 0x0000000400047224 */ /* 0x000fe400078e0205 */
[----:B--2---:R-:W-:-:S02]  /*0ff0*/  IMAD R0, R7, R24, R14 ;  /* 0x0000001807007224 */ /* 0x004fc400078e020e */
[----:B---3--:R-:W-:Y:S02]  /*1000*/  IMAD R3, R4, R25, R3 ;  /* 0x0000001904037224 */ /* 0x008fe400078e0203 */
[----:B------:R-:W-:Y:S02]  /*1010*/  IMAD R4, R0, R15, R6 ;  /* 0x0000000f00047224 */ /* 0x000fe400078e0206 */
[----:B------:R-:W-:-:S03]  /*1020*/  IMAD.MOV.U32 R5, RZ, RZ, 0x1 ;  /* 0x00000001ff057424 */ /* 0x000fc600078e00ff */
[----:B------:R-:W-:Y:S02]  /*1030*/  SEL R23, R4, R3, !P1 ;  /* 0x0000000304177207 */ /* 0x000fe40004800000 */
[----:B------:R-:W-:Y:S02]  /*1040*/  SEL R3, R3, R4, !P1 ;  /* 0x0000000403037207 */ /* 0x000fe40004800000 */
[----:B------:R-:W-:-:S03]  /*1050*/  PRMT R0, R5, 0x7610, R0 ;  /* 0x0000761005007816 */ /* 0x000fc60000000000 */
[----:B------:R0:W-:Y:S04]  /*1060*/  STL [R1], R3 ;  /* 0x0000000301007387 */ /* 0x0001e80000100800 */
.L_x_9:
[----:B------:R-:W-:-:S08]  /*1070*/  NOP ;  /* 0x0000000000007918 */ /* 0x000fd00000000000 */
[----:B------:R-:W1:Y:S02]  /*1080*/  USETMAXREG.TRY_ALLOC.CTAPOOL UP0, 0xe8 ;  /* 0x000000e8000079c8 */ /* 0x000e640008000600 */
[----:B-1----:R-:W-:-:S13]  /*1090*/  PLOP3.LUT P0, PT, PT, PT, UP0, 0x80, 0x0 ;  /* 0x000000000000781c */ /* 0x002fda0003f0f008 */
[----:B------:R-:W-:Y:S05]  /*10a0*/  @!P0 BRA `(.L_x_9) ;  /* 0xfffffffc00f08947 */ /* 0x000fea000383ffff */
[----:B------:R-:W-:Y:S01]  /*10b0*/  ULDC.64 UR4, c[0x0][0x598] ;  /* 0x0001660000047ab9 */ /* 0x000fe20000000a00 */
[----:B------:R-:W-:Y:S01]  /*10c0*/  ULDC.64 UR54, c[0x0][0x208] ;  /* 0x0000820000367ab9 */ /* 0x000fe20000000a00 */
[----:B------:R-:W-:-:S04]  /*10d0*/  ISETP.NE.U32.AND P0, PT, RZ, UR4, PT ;  /* 0x00000004ff007c0c */ /* 0x000fc8000bf05070 */
[----:B------:R-:W-:-:S13]  /*10e0*/  ISETP.NE.AND.EX P0, PT, RZ, UR5, PT, P0 ;  /* 0x00000005ff007c0c */ /* 0x000fda000bf05300 */
[----:B------:R-:W-:Y:S05]  /*10f0*/  @!P0 BRA `(.L_x_12) ;  /* 0x00000000001c8947 */ /* 0x000fea0003800000 */
[----:B------:R-:W1:Y:S02]  /*1100*/  LDC.64 R4, c[0x0][0x598] ;  /* 0x00016600ff047b82 */ /* 0x000e640000000a00 */
[----:B-1----:R-:W2:Y:S02]  /*1110*/  LDG.E.64 R4, desc[UR54][R4.64] ;  /* 0x0000003604047981 */ /* 0x002ea4000c1e1b00 */
[----:B--2---:R-:W-:-:S04]  /*1120*/  ISETP.NE.U32.AND P0, PT, R4, RZ, PT ;  /* 0x000000ff0400720c */ /* 0x004fc80003f05070 */
[----:B------:R-:W-:-:S13]  /*1130*/  ISETP.NE.AND.EX P0, PT, R5, RZ, PT, P0 ;  /* 0x000000ff0500720c */ /* 0x000fda0003f05300 */
[----:B------:R-:W-:Y:S05]  /*1140*/  @!P0 BRA `(.L_x_12) ;  /* 0x0000000000088947 */ /* 0x000fea0003800000 */
[----:B------:R1:W5:Y:S01]  /*1150*/  LD.E R201, desc[UR54][R4.64] ;  /* 0x0000003604c97980 */ /* 0x000362000c101900 */
[----:B------:R-:W-:Y:S05]  /*1160*/  BRA `(.L_x_13) ;  /* 0x0000000000247947 */ /* 0x000fea0003800000 */
.L_x_12:
[----:B------:R-:W-:Y:S02]  /*1170*/  ULDC.64 UR4, c[0x0][0x588] ;  /* 0x0001620000047ab9 */ /* 0x000fe40000000a00 */
[----:B------:R-:W-:-:S04]  /*1180*/  ISETP.NE.U32.AND P0, PT, RZ, UR4, PT ;  /* 0x00000004ff007c0c */ /* 0x000fc8000bf05070 */
[----:B------:R-:W-:-:S13]  /*1190*/  ISETP.NE.AND.EX P0, PT, RZ, UR5, PT, P0 ;  /* 0x00000005ff007c0c */ /* 0x000fda000bf05300 */
[----:B------:R-:W-:Y:S05]  /*11a0*/  @!P0 BRA `(.L_x_14) ;  /* 0x00000000000c8947 */ /* 0x000fea0003800000 */
[----:B------:R-:W1:Y:S02]  /*11b0*/  LDC.64 R4, c[0x0][0x588] ;  /* 0x00016200ff047b82 */ /* 0x000e640000000a00 */
[----:B-1----:R2:W5:Y:S01]  /*11c0*/  LDG.E R201, desc[UR54][R4.64] ;  /* 0x0000003604c97981 */ /* 0x002562000c1e1900 */
[----:B------:R-:W-:Y:S05]  /*11d0*/  BRA `(.L_x_13) ;  /* 0x0000000000087947 */ /* 0x000fea0003800000 */
.L_x_14:
[----:B------:R-:W-:Y:S02]  /*11e0*/  ULDC UR4, c[0x0][0x580] ;  /* 0x0001600000047ab9 */ /* 0x000fe40000000800 */
[----:B------:R-:W-:-:S07]  /*11f0*/  IMAD.U32 R201, RZ, RZ, UR4 ;  /* 0x00000004ffc97e24 */ /* 0x000fce000f8e00ff */
.L_x_13:
[----:B------:R-:W-:Y:S02]  /*1200*/  ULDC.64 UR4, c[0x0][0x5a0] ;  /* 0x0001680000047ab9 */ /* 0x000fe40000000a00 */
[----:B------:R-:W-:-:S04]  /*1210*/  ISETP.NE.U32.AND P0, PT, RZ, UR4, PT ;  /* 0x00000004ff007c0c */ /* 0x000fc8000bf05070 */
[----:B------:R-:W-:-:S13]  /*1220*/  ISETP.NE.AND.EX P0, PT, RZ, UR5, PT, P0 ;  /* 0x00000005ff007c0c */ /* 0x000fda000bf05300 */
[----:B------:R-:W-:Y:S05]  /*1230*/  @!P0 BRA `(.L_x_15) ;  /* 0x00000000001c8947 */ /* 0x000fea0003800000 */
[----:B-12---:R-:W1:Y:S02]  /*1240*/  LDC.64 R4, c[0x0][0x5a0] ;  /* 0x00016800ff047b82 */ /* 0x006e640000000a00 */
[----:B-1----:R-:W2:Y:S02]  /*1250*/  LDG.E.64 R4, desc[UR54][R4.64] ;  /* 0x0000003604047981 */ /* 0x002ea4000c1e1b00 */
[----:B--2---:R-:W-:-:S04]  /*1260*/  ISETP.NE.U32.AND P0, PT, R4, RZ, PT ;  /* 0x000000ff0400720c */ /* 0x004fc80003f05070 */
[----:B------:R-:W-:-:S13]  /*1270*/  ISETP.NE.AND.EX P0, PT, R5, RZ, PT, P0 ;  /* 0x000000ff0500720c */ /* 0x000fda0003f05300 */
[----:B------:R-:W-:Y:S05]  /*1280*/  @!P0 BRA `(.L_x_15) ;  /* 0x0000000000088947 */ /* 0x000fea0003800000 */
[----:B------:R1:W5:Y:S01]  /*1290*/  LD.E R200, desc[UR54][R4.64] ;  /* 0x0000003604c87980 */ /* 0x000362000c101900 */
[----:B------:R-:W-:Y:S05]  /*12a0*/  BRA `(.L_x_16) ;  /* 0x0000000000247947 */ /* 0x000fea0003800000 */
.L_x_15:
[----:B------:R-:W-:Y:S02]  /*12b0*/  ULDC.64 UR4, c[0x0][0x590] ;  /* 0x0001640000047ab9 */ /* 0x000fe40000000a00 */
[----:B------:R-:W-:-:S04]  /*12c0*/  ISETP.NE.U32.AND P0, PT, RZ, UR4, PT ;  /* 0x00000004ff007c0c */ /* 0x000fc8000bf05070 */
[----:B------:R-:W-:-:S13]  /*12d0*/  ISETP.NE.AND.EX P0, PT, RZ, UR5, PT, P0 ;  /* 0x00000005ff007c0c */ /* 0x000fda000bf05300 */
[----:B------:R-:W-:Y:S05]  /*12e0*/  @!P0 BRA `(.L_x_17) ;  /* 0x00000000000c8947 */ /* 0x000fea0003800000 */
[----:B-12---:R-:W1:Y:S02]  /*12f0*/  LDC.64 R4, c[0x0][0x590] ;  /* 0x00016400ff047b82 */ /* 0x006e640000000a00 */
[----:B-1----:R2:W5:Y:S01]  /*1300*/  LDG.E R200, desc[UR54][R4.64] ;  /* 0x0000003604c87981 */ /* 0x002562000c1e1900 */
[----:B------:R-:W-:Y:S05]  /*1310*/  BRA `(.L_x_16) ;  /* 0x0000000000087947 */ /* 0x000fea0003800000 */
.L_x_17:
[----:B------:R-:W-:Y:S02]  /*1320*/  ULDC UR4, c[0x0][0x584] ;  /* 0x0001610000047ab9 */ /* 0x000fe40000000800 */
[----:B------:R-:W-:-:S07]  /*1330*/  IMAD.U32 R200, RZ, RZ, UR4 ;  /* 0x00000004ffc87e24 */ /* 0x000fce000f8e00ff */
.L_x_16:
[----:B------:R-:W-:-:S13]  /*1340*/  LOP3.LUT P0, RZ, R0, 0xff, RZ, 0xc0, !PT ;  /* 0x000000ff00ff7812 */ /* 0x000fda000780c0ff */
[----:B------:R-:W-:Y:S05]  /*1350*/  @!P0 EXIT ;  /* 0x000000000000894d */ /* 0x000fea0003800000 */
[----:B------:R-:W-:Y:S01]  /*1360*/  ULDC UR4, c[0x0][0x28c] ;  /* 0x0000a30000047ab9 */ /* 0x000fe20000000800 */
[----:B------:R-:W-:Y:S01]  /*1370*/  LOP3.LUT R220, R17, 0x1, RZ, 0xfc, !PT ;  /* 0x0000000111dc7812 */ /* 0x000fe200078efcff */
[----:B------:R-:W-:Y:S01]  /*1380*/  UIADD3 UR4, UR4, 0xf, URZ ;  /* 0x0000000f04047890 */ /* 0x000fe2000fffe03f */
[----:B------:R-:W-:Y:S01]  /*1390*/  UMOV UR36, URZ ;  /* 0x0000003f00247c82 */ /* 0x000fe20008000000 */
[----:B------:R-:W-:Y:S02]  /*13a0*/  UMOV UR37, URZ ;  /* 0x0000003f00257c82 */ /* 0x000fe40008000000 */
[----:B------:R-:W-:-:S04]  /*13b0*/  USHF.R.S32.HI UR5, URZ, 0x1f, UR4 ;  /* 0x0000001f3f057899 */ /* 0x000fc80008011404 */
[----:B------:R-:W-:-:S04]  /*13c0*/  ULEA.HI UR5, UR5, UR4, URZ, 0x4 ;  /* 0x0000000405057291 */ /* 0x000fc8000f8f203f */
[----:B------:R-:W-:-:S12]  /*13d0*/  USHF.R.S32.HI UR39, URZ, 0x4, UR5 ;  /* 0x000000043f277899 */ /* 0x000fd80008011405 */
.L_x_385:
[----:B---3--:R-:W3:Y:S01]  /*13e0*/  S2R R0, SR_TID.X ;  /* 0x0000000000007919 */ /* 0x008ee20000002100 */
[----:B----4-:R-:W4:Y:S01]  /*13f0*/  S2UR UR6, SR_CgaCtaId ;  /* 0x00000000000679c3 */ /* 0x010f220000008800 */
[----:B------:R-:W-:Y:S02]  /*1400*/  UMOV UR38, 0x400 ;  /* 0x0000040000267882 */ /* 0x000fe40000000000 */
[----:B----4-:R-:W-:Y:S01]  /*1410*/  ULEA UR38, UR6, UR38, 0x18 ;  /* 0x0000002606267291 */ /* 0x010fe2000f8ec03f */
[----:B---3--:R-:W-:-:S04]  /*1420*/  LOP3.LUT R0, R0, 0x80, RZ, 0xc0, !PT ;  /* 0x0000008000007812 */ /* 0x008fc800078ec0ff */
[----:B------:R-:W-:-:S06]  /*1430*/  SHF.R.U32.HI R0, RZ, 0x7, R0 ;  /* 0x00000007ff007819 */ /* 0x000fcc0000011600 */
[----:B------:R-:W3:Y:S02]  /*1440*/  SHFL.IDX PT, R0, R0, RZ, 0x1f ;  /* 0x00001fff00007589 */ /* 0x000ee400000e0000 */
[----:B---3--:R-:W-:-:S13]  /*1450*/  R2UR UR4, R0 ;  /* 0x00000000000472ca */ /* 0x008fda00000e0000 */
[----:B------:R-:W-:-:S04]  /*1460*/  ULEA.HI UR5, UR4, UR4, URZ, 0x1 ;  /* 0x0000000404057291 */ /* 0x000fc8000f8f083f */
[----:B------:R-:W-:-:S04]  /*1470*/  ULOP3.LUT UR5, UR5, 0x1ffffe, URZ, 0xc0, !UPT ;  /* 0x001ffffe05057892 */ /* 0x000fc8000f8ec03f */
[----:B------:R-:W-:-:S03]  /*1480*/  UIADD3 UR5, UR4, -UR5, URZ ;  /* 0x8000000504057290 */ /* 0x000fc6000fffe03f */
[----:B------:R-:W-:Y:S01]  /*1490*/  ULDC UR4, c[0x0][0x28c] ;  /* 0x0000a30000047ab9 */ /* 0x000fe20000000800 */
[----:B------:R-:W-:Y:S01]  /*14a0*/  ULEA UR5, UR5, UR38, 0xb ;  /* 0x0000002605057291 */ /* 0x000fe2000f8e583f */
[----:B------:R-:W-:-:S03]  /*14b0*/  ISETP.LT.AND P0, PT, RZ, UR4, PT ;  /* 0x00000004ff007c0c */ /* 0x000fc6000bf01270 */
[----:B------:R-:W-:-:S04]  /*14c0*/  UIADD3 UR5, UR5, 0x200, URZ ;  /* 0x0000020005057890 */ /* 0x000fc8000fffe03f */
[----:B------:R-:W-:-:S04]  /*14d0*/  USHF.R.U32.HI UR5, URZ, 0x4, UR5 ;  /* 0x000000043f057899 */ /* 0x000fc80008011605 */
[----:B------:R-:W-:Y:S02]  /*14e0*/  ULOP3.LUT UR52, UR5, 0x3fff, URZ, 0xc0, !UPT ;  /* 0x00003fff05347892 */ /* 0x000fe4000f8ec03f */
[----:B-12--5:R-:W-:Y:S10]  /*14f0*/  @P0 BRA `(.L_x_18) ;  /* 0x0000000000400947 */ /* 0x026ff40003800000 */
[----:B------:R-:W-:Y:S01]  /*1500*/  MOV R0, 0x0 ;  /* 0x0000000000007802 */ /* 0x000fe20000000f00 */
[----:B------:R-:W-:Y:S01]  /*1510*/  ULDC.64 UR4, c[0x4][0x68] ;  /* 0x01001a0000047ab9 */ /* 0x000fe20000000a00 */
[----:B------:R-:W-:Y:S01]  /*1520*/  ULDC.64 UR6, c[0x4][0x8] ;  /* 0x0100020000067ab9 */ /* 0x000fe20000000a00 */
[----:B-12---:R-:W-:Y:S01]  /*1530*/  IMAD.U32 R4, RZ, RZ, UR4 ;  /* 0x00000004ff047e24 */ /* 0x006fe2000f8e00ff */
[----:B------:R1:W2:Y:S01]  /*1540*/  LDC.64 R14, c[0x4][R0] ;  /* 0x01000000000e7b82 */ /* 0x0002a20000000a00 */
[----:B------:R-:W-:Y:S01]  /*1550*/  IMAD.U32 R5, RZ, RZ, UR5 ;  /* 0x00000005ff057e24 */ /* 0x000fe2000f8e00ff */
[----:B------:R-:W-:Y:S01]  /*1560*/  ULDC.64 UR4, c[0x4][0x70] ;  /* 0x01001c0000047ab9 */ /* 0x000fe20000000a00 */
[----:B------:R-:W-:Y:S02]  /*1570*/  IMAD.U32 R10, RZ, RZ, UR6 ;  /* 0x00000006ff0a7e24 */ /* 0x000fe4000f8e00ff */
[----:B------:R-:W-:Y:S02]  /*1580*/  IMAD.U32 R6, RZ, RZ, UR4 ;  /* 0x00000004ff067e24 */ /* 0x000fe4000f8e00ff */
[----:B------:R-:W-:-:S02]  /*1590*/  IMAD.U32 R7, RZ, RZ, UR5 ;  /* 0x00000005ff077e24 */ /* 0x000fc4000f8e00ff */
[----:B------:R-:W-:Y:S02]  /*15a0*/  IMAD.U32 R11, RZ, RZ, UR7 ;  /* 0x00000007ff0b7e24 */ /* 0x000fe4000f8e00ff */
[----:B------:R-:W-:Y:S02]  /*15b0*/  IMAD.MOV.U32 R8, RZ, RZ, 0x1e1 ;  /* 0x000001e1ff087424 */ /* 0x000fe400078e00ff */
[----:B------:R-:W-:Y:S02]  /*15c0*/  IMAD.MOV.U32 R12, RZ, RZ, 0x1 ;  /* 0x00000001ff0c7424 */ /* 0x000fe400078e00ff */
[----:B-1----:R-:W-:-:S07]  /*15d0*/  IMAD.MOV.U32 R13, RZ, RZ, RZ ;  /* 0x000000ffff0d7224 */ /* 0x002fce00078e00ff */
[----:B------:R-:W-:-:S07]  /*15e0*/  LEPC R20, `(.L_x_18) ;  /* 0x000000001014794e */ /* 0x000fce0000000000 */
[----:B0-2--5:R-:W-:Y:S05]  /*15f0*/  CALL.ABS.NOINC R14 ;  /* 0x000000000e007343 */ /* 0x025fea0003c00000 */
.L_x_18:
[----:B------:R-:W-:-:S13]  /*1600*/  ISETP.NE.AND P0, PT, R220, 0x3, PT ;  /* 0x00000003dc00780c */ /* 0x000fda0003f05270 */
[----:B------:R-:W-:Y:S05]  /*1610*/  @!P0 BRA `(.L_x_19) ;  /* 0x0000000000048947 */ /* 0x000fea0003800000 */
[----:B------:R-:W-:Y:S01]  /*1620*/  BPT.TRAP 0x1 ;  /* 0x000000040000795c */ /* 0x000fe20000300000 */
.L_x_19:
[----:B0-----:R-:W-:Y:S02]  /*1630*/  IMAD.U32 R3, RZ, RZ, UR37 ;  /* 0x00000025ff037e24 */ /* 0x001fe4000f8e00ff */
[----:B------:R-:W-:-:S03]  /*1640*/  IMAD.U32 R0, RZ, RZ, UR36 ;  /* 0x00000024ff007e24 */ /* 0x000fc6000f8e00ff */
[----:B------:R-:W-:Y:S02]  /*1650*/  LEA R3, R3, UR38, 0x3 ;  /* 0x0000002603037c11 */ /* 0x000fe4000f8e18ff */
[----:B------:R-:W-:-:S04]  /*1660*/  SHF.L.U32 R0, R0, 0x1f, RZ ;  /* 0x0000001f00007819 */ /* 0x000fc800000006ff */
[----:B------:R0:W3:Y:S01]  /*1670*/  SYNCS.PHASECHK.TRANS64.TRYWAIT P1, [R3+URZ], R0 ;  /* 0x00000000030075a7 */ /* 0x0000e2000802017f */
[----:B------:R-:W-:Y:S05]  /*1680*/  @!P0 BRA `(.L_x_20) ;  /* 0x0000000000048947 */ /* 0x000fea0003800000 */
[----:B------:R-:W-:Y:S01]  /*1690*/  BPT.TRAP 0x1 ;  /* 0x000000040000795c */ /* 0x000fe20000300000 */
.L_x_20:
[----:B---3--:R-:W-:Y:S05]  /*16a0*/  @P1 BRA `(.L_x_21) ;  /* 0x0000000000081947 */ /* 0x008fea0003800000 */
[----:B------:R-:W3:Y:S02]  /*16b0*/  SYNCS.PHASECHK.TRANS64.TRYWAIT P1, [R3+URZ], R0 ;  /* 0x00000000030075a7 */ /* 0x000ee4000802017f */
[----:B---3--:R-:W-:Y:S05]  /*16c0*/  @!P1 BRA `(.L_x_22) ;  /* 0x000000e000809947 */ /* 0x008fea0003800000 */
.L_x_21:
[----:B------:R-:W-:-:S04]  /*16d0*/  UISETP.LT.AND UP0, UPT, UR39, 0x1, UPT ;  /* 0x000000012700788c */ /* 0x000fc8000bf01270 */
[----:B------:R-:W-:-:S06]  /*16e0*/  USEL UR4, UR39, 0x1, UP0 ;  /* 0x0000000127047887 */ /* 0x000fcc0008000000 */
[----:B0--3--:R-:W-:Y:S01]  /*16f0*/  IMAD.U32 R0, RZ, RZ, UR4 ;  /* 0x00000004ff007e24 */ /* 0x009fe2000f8e00ff */
[----:B------:R-:W-:Y:S05]  /*1700*/  WARPSYNC.ALL ;  /* 0x0000000000007948 */ /* 0x000fea0003800000 */
[----:B------:R-:W-:-:S04]  /*1710*/  IADD3 R0, -R0, UR39, RZ ;  /* 0x0000002700007c10 */ /* 0x000fc8000fffe1ff */
[----:B------:R-:W-:Y:S01]  /*1720*/  ISETP.GE.AND P1, PT, R0, 0x1, PT ;  /* 0x000000010000780c */ /* 0x000fe20003f26270 */
[----:B------:R-:W-:Y:S01]  /*1730*/  UIADD3 UR4, UR38, 0x20200, URZ ;  /* 0x0002020026047890 */ /* 0x000fe2000fffe03f */
[----:B------:R-:W-:Y:S01]  /*1740*/  WARPGROUP.ARRIVE ;  /* 0x00000000000079c5 */ /* 0x000fe20000000000 */
[----:B------:R-:W-:Y:S02]  /*1750*/  ULOP3.LUT UR52, UR52, 0x10000, URZ, 0xfc, !UPT ;  /* 0x0001000034347892 */ /* 0x000fe4000f8efc3f */
[----:B------:R-:W-:Y:S02]  /*1760*/  USHF.R.U32.HI UR4, URZ, 0x4, UR4 ;  /* 0x000000043f047899 */ /* 0x000fe40008011604 */
[----:B------:R-:W-:Y:S02]  /*1770*/  ULEA UR44, UR37, UR52, 0x9 ;  /* 0x00000034252c7291 */ /* 0x000fe4000f8e483f */
[----:B------:R-:W-:Y:S01]  /*1780*/  ULOP3.LUT UR53, UR4, 0x3fff, URZ, 0xc0, !UPT ;  /* 0x00003fff04357892 */ /* 0x000fe2000f8ec03f */
[----:B------:R-:W-:Y:S01]  /*1790*/  UMOV UR5, 0xc0000010 ;  /* 0xc000001000057882 */ /* 0x000fe20000000000 */
[----:B------:R-:W-:-:S02]  /*17a0*/  UMOV UR7, 0xc0000010 ;  /* 0xc000001000077882 */ /* 0x000fc40000000000 */
[----:B------:R-:W-:Y:S01]  /*17b0*/  ULOP3.LUT UR53, UR53, 0x10000, URZ, 0xfc, !UPT ;  /* 0x0001000035357892 */ /* 0x000fe2000f8efc3f */
[----:B------:R-:W-:Y:S01]  /*17c0*/  UMOV UR4, UR44 ;  /* 0x0000002c00047c82 */ /* 0x000fe20008000000 */
[----:B------:R-:W-:Y:S02]  /*17d0*/  UMOV UR9, UR5 ;  /* 0x0000000500097c82 */ /* 0x000fe40008000000 */
[----:B------:R-:W-:Y:S01]  /*17e0*/  UIMAD UR6, UR37, 0x160, UR53 ;  /* 0x00000160250678a4 */ /* 0x000fe2000f8e0235 */
[----:B------:R-:W-:Y:S01]  /*17f0*/  UMOV UR8, UR4 ;  /* 0x0000000400087c82 */ /* 0x000fe20008000000 */
[----:B------:R-:W-:Y:S02]  /*1800*/  UMOV UR11, 0xc0000010 ;  /* 0xc0000010000b7882 */ /* 0x000fe40000000000 */
[----:B------:R-:W-:Y:S02]  /*1810*/  UIADD3 UR10, UR6, 0x20, URZ ;  /* 0x00000020060a7890 */ /* 0x000fe4000fffe03f */
[----:B------:R-:W-:Y:S01]  /*1820*/  UIADD3 UR14, UR6, 0x40, URZ ;  /* 0x00000040060e7890 */ /* 0x000fe2000fffe03f */
[----:B------:R-:W-:-:S02]  /*1830*/  UMOV UR12, UR4 ;  /* 0x00000004000c7c82 */ /* 0x000fc40008000000 */
[----:B------:R-:W-:Y:S01]  /*1840*/  HGMMA.64x16x16.F32 R192, gdesc[UR4], RZ, !UPT, gsb0 ;  /* 0x0020000004c079f0 */ /* 0x000fe2000c0008ff */
[----:B------:R-:W-:Y:S01]  /*1850*/  UMOV UR13, UR5 ;  /* 0x00000005000d7c82 */ /* 0x000fe20008000000 */
[----:B------:R-:W-:Y:S01]  /*1860*/  UMOV UR15, 0xc0000010 ;  /* 0xc0000010000f7882 */ /* 0x000fe20000000000 */
[----:B------:R-:W-:Y:S01]  /*1870*/  UIADD3 UR18, UR6, 0x60, URZ ;  /* 0x0000006006127890 */ /* 0x000fe2000fffe03f */
[----:B------:R-:W-:Y:S01]  /*1880*/  UMOV UR16, UR4 ;  /* 0x0000000400107c82 */ /* 0x000fe20008000000 */
        /* <DEDUP_REMOVED lines=24> */
[----:B------:R-:W-:Y:S01]  /*1a10*/  UMOV UR47, 0xc0000010 ;  /* 0xc0000010002f7882 */ /* 0x000fe20000000000 */
[----:B------:R-:W-:Y:S01]  /*1a20*/  UIADD3 UR50, UR6, 0x140, URZ ;  /* 0x0000014006327890 */ /* 0x000fe2000fffe03f */
[----:B------:R-:W-:Y:S01]  /*1a30*/  UMOV UR48, UR4 ;  /* 0x0000000400307c82 */ /* 0x000fe20008000000 */
[----:B------:R-:W-:Y:S01]  /*1a40*/  UMOV UR49, UR5 ;  /* 0x0000000500317c82 */ /* 0x000fe20008000000 */
[----:B------:R-:W-:Y:S01]  /*1a50*/  UMOV UR51, 0xc0000010 ;  /* 0xc000001000337882 */ /* 0x000fe20000000000 */
[----:B------:R-:W-:-:S02]  /*1a60*/  WARPGROUP.DEPBAR.LE gsb0, 0x0 ;  /* 0x00008000000079c5 */ /* 0x000fc40000010000 */
[----:B------:R-:W-:-:S06]  /*1a70*/  WARPGROUP.ARRIVE ;  /* 0x00000000000079c5 */ /* 0x000fcc0000000000 */
[----:B------:R-:W-:Y:S01]  /*1a80*/  HGMMA.64x16x16.F32 R176, gdesc[UR8], RZ, !UPT, gsb0 ;  /* 0x0020000008b079f0 */ /* 0x000fe2000c0008ff */
[----:B------:R-:W-:-:S03]  /*1a90*/  UIADD3 UR8, UR44, 0x100, URZ ;  /* 0x000001002c087890 */ /* 0x000fc6000fffe03f */
[----:B------:R-:W-:Y:S01]  /*1aa0*/  UMOV UR44, UR4 ;  /* 0x00000004002c7c82 */ /* 0x000fe20008000000 */
[----:B------:R-:W-:Y:S02]  /*1ab0*/  WARPGROUP.DEPBAR.LE gsb0, 0x0 ;  /* 0x00008000000079c5 */ /* 0x000fe40000010000 */
[----:B------:R-:W-:-:S06]  /*1ac0*/  WARPGROUP.ARRIVE ;  /* 0x00000000000079c5 */ /* 0x000fcc0000000000 */
[----:B------:R-:W-:Y:S03]  /*1ad0*/  HGMMA.64x16x16.F32 R160, gdesc[UR12], RZ, !UPT, gsb0 ;  /* 0x002000000ca079f0 */ /* 0x000fe6000c0008ff */
        /* <DEDUP_REMOVED lines=23> */
[----:B------:R-:W-:Y:S01]  /*1c50*/  HGMMA.64x16x16.F32 R32, gdesc[UR48], RZ, !UPT, gsb0 ;  /* 0x00200000302079f0 */ /* 0x000fe2000c0008ff */
[----:B------:R-:W-:Y:S01]  /*1c60*/  UMOV UR48, UR8 ;  /* 0x0000000800307c82 */ /* 0x000fe20008000000 */
[----:B------:R-:W-:Y:S01]  /*1c70*/  UMOV UR49, 0xc0000010 ;  /* 0xc000001000317882 */ /* 0x000fe20000000000 */
[----:B------:R-:W-:Y:S01]  /*1c80*/  UMOV UR44, UR48 ;  /* 0x00000030002c7c82 */ /* 0x000fe20008000000 */
        /* <DEDUP_REMOVED lines=19> */
[----:B------:R-:W-:-:S02]  /*1dc0*/  WARPGROUP.DEPBAR.LE gsb0, 0x0 ;  /* 0x00008000000079c5 */ /* 0x000fc40000010000 */
        /* <DEDUP_REMOVED lines=33> */
[----:B------:R-:W-:Y:S05]  /*1fe0*/  @!P1 BRA `(.L_x_23) ;  /* 0x0000000800b09947 */ /* 0x000fea0003800000 */
[----:B------:R-:W-:Y:S01]  /*1ff0*/  UIADD3 UR56, UR37, 0x1, URZ ;  /* 0x0000000125387890 */ /* 0x000fe2000fffe03f */
[----:B------:R-:W-:Y:S02]  /*2000*/  IMAD.MOV.U32 R3, RZ, RZ, R0 ;  /* 0x000000ffff037224 */ /* 0x000fe400078e0000 */
[----:B-12---:R-:W-:Y:S01]  /*2010*/  IMAD.U32 R4, RZ, RZ, UR37 ;  /* 0x00000025ff047e24 */ /* 0x006fe2000f8e00ff */
[----:B------:R-:W-:-:S04]  /*2020*/  UISETP.NE.AND UP0, UPT, UR56, 0x10, UPT ;  /* 0x000000103800788c */ /* 0x000fc8000bf05270 */
[----:B------:R-:W-:Y:S02]  /*2030*/  USEL UR4, URZ, 0x1, UP0 ;  /* 0x000000013f047887 */ /* 0x000fe40008000000 */
[----:B------:R-:W-:Y:S02]  /*2040*/  USEL UR56, UR56, URZ, UP0 ;  /* 0x0000003f38387287 */ /* 0x000fe40008000000 */
[----:B------:R-:W-:-:S06]  /*2050*/  ULOP3.LUT UR4, UR36, UR4, URZ, 0x3c, !UPT ;  /* 0x0000000424047292 */ /* 0x000fcc000f8e3c3f */
[----:B------:R-:W-:-:S07]  /*2060*/  IMAD.U32 R7, RZ, RZ, UR4 ;  /* 0x00000004ff077e24 */ /* 0x000fce000f8e00ff */
.L_x_30:
[----:B------:R-:W-:Y:S05]  /*2070*/  @!P0 BRA `(.L_x_24) ;  /* 0x0000000000048947 */ /* 0x000fea0003800000 */
[----:B------:R-:W-:Y:S01]  /*2080*/  BPT.TRAP 0x1 ;  /* 0x000000040000795c */ /* 0x000fe20000300000 */
.L_x_24:
[----:B------:R-:W-:Y:S01]  /*2090*/  ULEA UR4, UR56, UR38, 0x3 ;  /* 0x0000002638047291 */ /* 0x000fe2000f8e183f */
[----:B------:R-:W-:-:S08]  /*20a0*/  SHF.L.U32 R5, R7, 0x1f, RZ ;  /* 0x0000001f07057819 */ /* 0x000fd000000006ff */
[----:B------:R0:W1:Y:S01]  /*20b0*/  SYNCS.PHASECHK.TRANS64.TRYWAIT P1, [UR4], R5 ;  /* 0x00000005ff0075a7 */ /* 0x0000620008020144 */
[----:B------:R-:W-:Y:S05]  /*20c0*/  @!P0 BRA `(.L_x_25) ;  /* 0x0000000000048947 */ /* 0x000fea0003800000 */
[----:B------:R-:W-:Y:S01]  /*20d0*/  BPT.TRAP 0x1 ;  /* 0x000000040000795c */ /* 0x000fe20000300000 */
.L_x_25:
[----:B-1----:R-:W-:Y:S05]  /*20e0*/  @P1 BRA `(.L_x_26) ;  /* 0x0000000000081947 */ /* 0x002fea0003800000 */
[----:B------:R-:W1:Y:S02]  /*20f0*/  SYNCS.PHASECHK.TRANS64.TRYWAIT P1, [UR4], R5 ;  /* 0x00000005ff0075a7 */ /* 0x000e640008020144 */
[----:B-1----:R-:W-:Y:S05]  /*2100*/  @!P1 BRA `(.L_x_27) ;  /* 0x000000d800049947 */ /* 0x002fea0003800000 */
.L_x_26:
[----:B------:R-:W-:Y:S01]  /*2110*/  ULEA UR4, UR56, UR52, 0x9 ;  /* 0x0000003438047291 */ /* 0x000fe2000f8e483f */
[----:B------:R-:W-:Y:S01]  /*2120*/  WARPGROUP.ARRIVE ;  /* 0x00000000000079c5 */ /* 0x000fe20000000000 */
[----:B------:R-:W-:Y:S01]  /*2130*/  UIMAD UR6, UR56, 0x160, UR53 ;  /* 0x00000160380678a4 */ /* 0x000fe2000f8e0235 */
[----:B------:R-:W-:Y:S01]  /*2140*/  UMOV UR5, 0xc0000010 ;  /* 0xc000001000057882 */ /* 0x000fe20000000000 */
[----:B------:R-:W-:Y:S02]  /*2150*/  UMOV UR7, 0xc0000010 ;  /* 0xc000001000077882 */ /* 0x000fe40000000000 */
[----:B------:R-:W-:Y:S01]  /*2160*/  UIADD3 UR10, UR6, 0x20, URZ ;  /* 0x00000020060a7890 */ /* 0x000fe2000fffe03f */
[----:B------:R-:W-:Y:S01]  /*2170*/  UMOV UR8, UR4 ;  /* 0x0000000400087c82 */ /* 0x000fe20008000000 */
[----:B------:R-:W-:Y:S01]  /*2180*/  UMOV UR9, UR5 ;  /* 0x0000000500097c82 */ /* 0x000fe20008000000 */
[----:B------:R-:W-:Y:S02]  /*2190*/  UMOV UR11, 0xc0000010 ;  /* 0xc0000010000b7882 */ /* 0x000fe40000000000 */
[----:B------:R-:W-:Y:S01]  /*21a0*/  HGMMA.64x16x16.F32 R192, gdesc[UR4], R192, gsb0 ;  /* 0x0020000004c079f0 */ /* 0x000fe200080008c0 */
        /* <DEDUP_REMOVED lines=38> */
[----:B------:R-:W-:Y:S01]  /*2410*/  HGMMA.64x16x16.F32 R176, gdesc[UR8], R176, gsb0 ;  /* 0x0020000008b079f0 */ /* 0x000fe200080008b0 */
[----:B------:R-:W-:Y:S02]  /*2420*/  UIADD3 UR8, UR4, 0x100, URZ ;  /* 0x0000010004087890 */ /* 0x000fe4000fffe03f */
[----:B------:R-:W-:Y:S02]  /*2430*/  WARPGROUP.DEPBAR.LE gsb0, 0x0 ;  /* 0x00008000000079c5 */ /* 0x000fe40000010000 */
[----:B------:R-:W-:-:S06]  /*2440*/  WARPGROUP.ARRIVE ;  /* 0x00000000000079c5 */ /* 0x000fcc0000000000 */
[----:B------:R-:W-:Y:S03]  /*2450*/  HGMMA.64x16x16.F32 R160, gdesc[UR12], R160, gsb0 ;  /* 0x002000000ca079f0 */ /* 0x000fe600080008a0 */
        /* <DEDUP_REMOVED lines=23> */
[----:B------:R-:W-:Y:S01]  /*25d0*/  HGMMA.64x16x16.F32 R32, gdesc[UR48], R32, gsb0 ;  /* 0x00200000302079f0 */ /* 0x000fe20008000820 */
        /* <DEDUP_REMOVED lines=56> */
[----:B------:R-:W-:Y:S05]  /*2960*/  @!P0 BRA `(.L_x_28) ;  /* 0x0000000000048947 */ /* 0x000fea0003800000 */
[----:B------:R-:W-:Y:S01]  /*2970*/  BPT.TRAP 0x1 ;  /* 0x000000040000795c */ /* 0x000fe20000300000 */
.L_x_28:
[----:B------:R-:W-:-:S13]  /*2980*/  ISETP.NE.AND P1, PT, R2, RZ, PT ;  /* 0x000000ff0200720c */ /* 0x000fda0003f25270 */
[----:B01----:R-:W-:-:S05]  /*2990*/  @P1 LEA R5, R4, UR38, 0x3 ;  /* 0x0000002604051c11 */ /* 0x003fca000f8e18ff */
[----:B------:R-:W-:-:S05]  /*29a0*/  @P1 VIADD R5, R5, 0x80 ;  /* 0x0000008005051836 */ /* 0x000fca0000000000 */
[----:B------:R-:W-:-:S04]  /*29b0*/  @P1 PRMT R5, R16, 0x654, R5 ;  /* 0x0000065410051816 */ /* 0x000fc80000000005 */
[----:B------:R0:W-:Y:S01]  /*29c0*/  @P1 SYNCS.ARRIVE.TRANS64.RED.A1T0 RZ, [R5+URZ], RZ ;  /* 0x000000ff05ff19a7 */ /* 0x0001e2000810043f */
[----:B------:R-:W-:-:S13]  /*29d0*/  ISETP.GT.U32.AND P1, PT, R17, 0x1, PT ;  /* 0x000000011100780c */ /* 0x000fda0003f24070 */
[----:B0-----:R-:W-:Y:S05]  /*29e0*/  @P1 BRA `(.L_x_29) ;  /* 0x0000000000041947 */ /* 0x001fea0003800000 */
[----:B------:R-:W-:Y:S01]  /*29f0*/  BPT.TRAP 0x1 ;  /* 0x000000040000795c */ /* 0x000fe20000300000 */
.L_x_29:
[----:B------:R-:W-:Y:S01]  /*2a00*/  UIADD3 UR56, UR56, 0x1, URZ ;  /* 0x0000000138387890 */ /* 0x000fe2000fffe03f */
[C---:B------:R-:W-:Y:S01]  /*2a10*/  ISETP.GT.AND P2, PT, R3.reuse, 0x1, PT ;  /* 0x000000010300780c */ /* 0x040fe20003f44270 */
[----:B------:R-:W-:Y:S02]  /*2a20*/  VIADD R4, R4, 0x1 ;  /* 0x0000000104047836 */ /* 0x000fe40000000000 */
[----:B------:R-:W-:Y:S01]  /*2a30*/  UISETP.NE.AND UP0, UPT, UR56, 0x10, UPT ;  /* 0x000000103800788c */ /* 0x000fe2000bf05270 */
[----:B------:R-:W-:Y:S02]  /*2a40*/  VIADD R3, R3, 0xffffffff ;  /* 0xffffffff03037836 */ /* 0x000fe40000000000 */
[C---:B------:R-:W-:Y:S01]  /*2a50*/  ISETP.NE.AND P1, PT, R4.reuse, 0x10, PT ;  /* 0x000000100400780c */ /* 0x040fe20003f25270 */
[----:B------:R-:W-:Y:S02]  /*2a60*/  USEL UR4, URZ, 0x1, UP0 ;  /* 0x000000013f047887 */ /* 0x000fe40008000000 */
[----:B------:R-:W-:Y:S01]  /*2a70*/  USEL UR56, UR56, URZ, UP0 ;  /* 0x0000003f38387287 */ /* 0x000fe20008000000 */
[----:B------:R-:W-:-:S03]  /*2a80*/  SEL R4, R4, RZ, P1 ;  /* 0x000000ff04047207 */ /* 0x000fc60000800000 */
[----:B------:R-:W-:Y:S01]  /*2a90*/  LOP3.LUT R7, R7, UR4, RZ, 0x3c, !PT ;  /* 0x0000000407077c12 */ /* 0x000fe2000f8e3cff */
[----:B------:R-:W-:Y:S07]  /*2aa0*/  @P2 BRA `(.L_x_30) ;  /* 0xfffffff400702947 */ /* 0x000fee000383ffff */
.L_x_23:
[----:B------:R-:W0:Y:S02]  /*2ab0*/  LDC R3, c[0x0][0x28c] ;  /* 0x0000a300ff037b82 */ /* 0x000e240000000800 */
[----:B0-----:R-:W-:-:S13]  /*2ac0*/  ISETP.GE.AND P1, PT, R3, 0x1, PT ;  /* 0x000000010300780c */ /* 0x001fda0003f26270 */
[----:B------:R-:W-:Y:S05]  /*2ad0*/  @!P1 BRA `(.L_x_31) ;  /* 0x0000000000349947 */ /* 0x000fea0003800000 */
[----:B------:R-:W-:Y:S05]  /*2ae0*/  @!P0 BRA `(.L_x_32) ;  /* 0x0000000000048947 */ /* 0x000fea0003800000 */
[----:B------:R-:W-:Y:S01]  /*2af0*/  BPT.TRAP 0x1 ;  /* 0x000000040000795c */ /* 0x000fe20000300000 */
.L_x_32:
[----:B------:R-:W-:Y:S01]  /*2b00*/  ISETP.NE.AND P0, PT, R2, RZ, PT ;  /* 0x000000ff0200720c */ /* 0x000fe20003f05270 */
[----:B------:R-:W-:-:S12]  /*2b10*/  IMAD.U32 R3, RZ, RZ, UR38 ;  /* 0x00000026ff037e24 */ /* 0x000fd8000f8e00ff */
[----:B------:R-:W-:-:S04]  /*2b20*/  @P0 VIADD R0, R0, UR37 ;  /* 0x0000002500000c36 */ /* 0x000fc80008000000 */
[----:B------:R-:W-:-:S05]  /*2b30*/  @P0 IMAD.SHL.U32 R0, R0, 0x8, RZ ;  /* 0x0000000800000824 */ /* 0x000fca00078e00ff */
[----:B------:R-:W-:-:S04]  /*2b40*/  @P0 LOP3.LUT R0, R0, 0x78, RZ, 0xc0, !PT ;  /* 0x0000007800000812 */ /* 0x000fc800078ec0ff */
[----:B------:R-:W-:-:S04]  /*2b50*/  @P0 IADD3 R3, R3, 0x80, R0 ;  /* 0x0000008003030810 */ /* 0x000fc80007ffe000 */
[----:B------:R-:W-:-:S04]  /*2b60*/  @P0 PRMT R3, R16, 0x654, R3 ;  /* 0x0000065410030816 */ /* 0x000fc80000000003 */
[----:B------:R0:W-:Y:S01]  /*2b70*/  @P0 SYNCS.ARRIVE.TRANS64.RED.A1T0 RZ, [R3+URZ], RZ ;  /* 0x000000ff03ff09a7 */ /* 0x0001e2000810043f */
[----:B------:R-:W-:-:S13]  /*2b80*/  ISETP.GT.U32.AND P0, PT, R17, 0x1, PT ;  /* 0x000000011100780c */ /* 0x000fda0003f04070 */
[----:B0-----:R-:W-:Y:S05]  /*2b90*/  @P0 BRA `(.L_x_31) ;  /* 0x0000000000040947 */ /* 0x001fea0003800000 */
[----:B------:R-:W-:Y:S01]  /*2ba0*/  BPT.TRAP 0x1 ;  /* 0x000000040000795c */ /* 0x000fe20000300000 */
.L_x_31:
[----:B------:R-:W3:Y:S01]  /*2bb0*/  LDL.LU R9, [R1] ;  /* 0x0000000001097983 */ /* 0x000ee20000300800 */
[----:B------:R-:W0:Y:S01]  /*2bc0*/  LDC R6, c[0x0][0x288] ;  /* 0x0000a200ff067b82 */ /* 0x000e220000000800 */
[----:B------:R-:W4:Y:S01]  /*2bd0*/  S2R R10, SR_TID.X ;  /* 0x00000000000a7919 */ /* 0x000f220000002100 */
[----:B------:R-:W-:Y:S01]  /*2be0*/  UIADD3 UR37, UR39, UR37, URZ ;  /* 0x0000002527257290 */ /* 0x000fe2000fffe03f */
[----:B------:R-:W-:Y:S01]  /*2bf0*/  IMAD R23, R23, 0xb0, RZ ;  /* 0x000000b017177824 */ /* 0x000fe200078e02ff */
[----:B------:R-:W-:Y:S01]  /*2c00*/  ULDC UR8, c[0x0][0x284] ;  /* 0x0000a10000087ab9 */ /* 0x000fe20000000800 */
[----:B------:R-:W-:Y:S01]  /*2c10*/  ULDC.64 UR6, c[0x0][0x5d0] ;  /* 0x0001740000067ab9 */ /* 0x000fe20000000a00 */
[----:B------:R-:W-:-:S04]  /*2c20*/  USHF.R.U32.HI UR4, URZ, 0x4, UR37 ;  /* 0x000000043f047899 */ /* 0x000fc80008011625 */
[----:B------:R-:W-:Y:S01]  /*2c30*/  ULOP3.LUT UR4, UR4, 0x1, URZ, 0xc0, !UPT ;  /* 0x0000000104047892 */ /* 0x000fe2000f8ec03f */
[--C-:B----4-:R-:W-:Y:S02]  /*2c40*/  SHF.R.U32.HI R0, RZ, 0x7, R10.reuse ;  /* 0x00000007ff007819 */ /* 0x110fe4000001160a */
[----:B------:R-:W-:Y:S02]  /*2c50*/  SHF.R.U32.HI R3, RZ, 0x2, R10 ;  /* 0x00000002ff037819 */ /* 0x000fe4000001160a */
[----:B------:R-:W-:Y:S02]  /*2c60*/  LOP3.LUT R0, R0, 0x1, RZ, 0xc0, !PT ;  /* 0x0000000100007812 */ /* 0x000fe400078ec0ff */
[----:B-12---:R-:W-:Y:S02]  /*2c70*/  LOP3.LUT R4, R10, 0x60, RZ, 0xc0, !PT ;  /* 0x000000600a047812 */ /* 0x006fe400078ec0ff */
[----:B------:R-:W-:Y:S01]  /*2c80*/  LOP3.LUT R3, R3, 0x7, RZ, 0xc0, !PT ;  /* 0x0000000703037812 */ /* 0x000fe200078ec0ff */
[----:B------:R-:W-:Y:S01]  /*2c90*/  IMAD.SHL.U32 R8, R0, 0x40, RZ ;  /* 0x0000004000087824 */ /* 0x000fe200078e00ff */
[----:B------:R-:W-:-:S04]  /*2ca0*/  SHF.R.U32.HI R4, RZ, 0x1, R4 ;  /* 0x00000001ff047819 */ /* 0x000fc80000011604 */
[--C-:B------:R-:W-:Y:S02]  /*2cb0*/  IADD3 R7, RZ, -R4, -R3.reuse ;  /* 0x80000004ff077210 */ /* 0x100fe40007ffe803 */
[----:B------:R-:W-:Y:S02]  /*2cc0*/  LOP3.LUT R5, R8, 0x40, R3, 0xe2, !PT ;  /* 0x0000004008057812 */ /* 0x000fe400078ee203 */
[----:B------:R-:W-:Y:S02]  /*2cd0*/  LOP3.LUT R3, R10, 0x3, RZ, 0xc0, !PT ;  /* 0x000000030a037812 */ /* 0x000fe400078ec0ff */
[----:B0-----:R-:W-:-:S03]  /*2ce0*/  ISETP.GE.AND P0, PT, R23, R6, PT ;  /* 0x000000061700720c */ /* 0x001fc60003f06270 */
[----:B------:R-:W-:Y:S02]  /*2cf0*/  IMAD R12, R3, -0x2, R6 ;  /* 0xfffffffe030c7824 */ /* 0x000fe400078e0206 */
[----:B------:R-:W-:Y:S01]  /*2d00*/  IMAD.SHL.U32 R6, R10, 0x2, RZ ;  /* 0x000000020a067824 */ /* 0x000fe200078e00ff */
[----:B------:R-:W-:Y:S01]  /*2d10*/  UISETP.GT.U32.AND UP1, UPT, UR37, 0xf, UPT ;  /* 0x0000000f2500788c */ /* 0x000fe2000bf24070 */
[----:B------:R-:W-:Y:S01]  /*2d20*/  SHF.R.S32.HI R15, RZ, 0x1f, R18 ;  /* 0x0000001fff0f7819 */ /* 0x000fe20000011412 */
[----:B------:R-:W-:Y:S02]  /*2d30*/  UISETP.NE.U32.AND UP0, UPT, UR4, 0x1, UPT ;  /* 0x000000010400788c */ /* 0x000fe4000bf05070 */
[----:B------:R-:W-:Y:S01]  /*2d40*/  LOP3.LUT R6, R23, 0x6, R6, 0xf8, !PT ;  /* 0x0000000617067812 */ /* 0x000fe200078ef806 */
[----:B------:R-:W-:Y:S01]  /*2d50*/  UISETP.LT.U32.AND UP1, UPT, UR39, 0x10, UP1 ;  /* 0x000000102700788c */ /* 0x000fe20008f21070 */
[----:B------:R-:W-:Y:S01]  /*2d60*/  IMAD R0, R0, -0x40, R7 ;  /* 0xffffffc000007824 */ /* 0x000fe200078e0207 */
[----:B------:R-:W-:Y:S01]  /*2d70*/  UISETP.GT.U32.AND UP0, UPT, UR39, 0xf, !UP0 ;  /* 0x0000000f2700788c */ /* 0x000fe2000c704070 */
[----:B------:R-:W-:Y:S01]  /*2d80*/  IMAD R11, R15, UR6, RZ ;  /* 0x000000060f0b7c24 */ /* 0x000fe2000f8e02ff */
[----:B------:R-:W-:Y:S01]  /*2d90*/  SHF.R.S32.HI R7, RZ, 0x1f, R6 ;  /* 0x0000001fff077819 */ /* 0x000fe20000011406 */
[----:B------:R-:W-:-:S02]  /*2da0*/  USEL UR5, URZ, 0x1, !UP1 ;  /* 0x000000013f057887 */ /* 0x000fc4000c800000 */
[----:B------:R-:W-:Y:S01]  /*2db0*/  USEL UR4, URZ, 0x1, !UP0 ;  /* 0x000000013f047887 */ /* 0x000fe2000c000000 */
[C---:B------:R-:W-:Y:S01]  /*2dc0*/  IMAD R13, R18.reuse, UR7, R11 ;  /* 0x00000007120d7c24 */ /* 0x040fe2000f8e020b */
[----:B------:R-:W-:Y:S01]  /*2dd0*/  ULOP3.LUT UR37, UR37, 0xf, URZ, 0xc0, !UPT ;  /* 0x0000000f25257892 */ /* 0x000fe2000f8ec03f */
[----:B------:R-:W-:Y:S01]  /*2de0*/  IMAD.WIDE.U32 R10, R18, UR6, R6 ;  /* 0x00000006120a7c25 */ /* 0x000fe2000f8e0006 */
[----:B------:R-:W-:-:S03]  /*2df0*/  ULOP3.LUT UR36, UR4, UR36, UR5, 0x96, !UPT ;  /* 0x0000002404247292 */ /* 0x000fc6000f8e9605 */
[----:B------:R-:W-:Y:S02]  /*2e00*/  IMAD.IADD R11, R11, 0x1, R13 ;  /* 0x000000010b0b7824 */ /* 0x000fe400078e020d */
[----:B---3--:R-:W-:-:S05]  /*2e10*/  IMAD.SHL.U32 R3, R9, 0x100, RZ ;  /* 0x0000010009037824 */ /* 0x008fca00078e00ff */
[----:B------:R-:W-:Y:S01]  /*2e20*/  ISETP.GE.OR P0, PT, R3, UR8, P0 ;  /* 0x0000000803007c0c */ /* 0x000fe20008706670 */
[----:B------:R-:W-:-:S03]  /*2e30*/  IMAD.WIDE R8, R9, 0x100, RZ ;  /* 0x0000010009087825 */ /* 0x000fc600078e02ff */
[----:B------:R-:W-:Y:S02]  /*2e40*/  LOP3.LUT R5, R8, R5, R4, 0xfe, !PT ;  /* 0x0000000508057212 */ /* 0x000fe400078efe04 */
[----:B------:R-:W-:Y:S01]  /*2e50*/  IADD3 R4, -R3, UR8, R0 ;  /* 0x0000000803047c10 */ /* 0x000fe2000fffe100 */
[----:B------:R-:W-:Y:S02]  /*2e60*/  IMAD.IADD R3, R12, 0x1, -R23 ;  /* 0x000000010c037824 */ /* 0x000fe400078e0a17 */
[----:B------:R-:W-:-:S04]  /*2e70*/  IMAD.MOV.U32 R0, RZ, RZ, -0x1 ;  /* 0xffffffffff007424 */ /* 0x000fc800078e00ff */
[----:B------:R-:W-:Y:S05]  /*2e80*/  @P0 BRA `(.L_x_33) ;  /* 0x000000a400a40947 */ /* 0x000fea0003800000 */
[----:B------:R-:W0:Y:S01]  /*2e90*/  LDC.64 R206, c[0x0][0x5c8] ;  /* 0x00017200ffce7b82 */ /* 0x000e220000000a00 */
[----:B-----5:R-:W-:Y:S01]  /*2ea0*/  FSETP.NEU.AND P2, PT, R200, RZ, PT ;  /* 0x000000ffc800720b */ /* 0x020fe20003f4d000 */
[----:B------:R-:W-:Y:S01]  /*2eb0*/  BSSY B0, `(.L_x_33) ;  /* 0x0000a66000007945 */ /* 0x000fe20003800000 */
[----:B------:R-:W-:-:S04]  /*2ec0*/  ISETP.GT.AND P0, PT, R3, RZ, PT ;  /* 0x000000ff0300720c */ /* 0x000fc80003f04270 */
[----:B------:R-:W-:Y:S01]  /*2ed0*/  ISETP.GT.AND P1, PT, R4, RZ, P0 ;  /* 0x000000ff0400720c */ /* 0x000fe20000724270 */
[-C--:B0-----:R-:W-:Y:S02]  /*2ee0*/  IMAD R14, R9, R206.reuse, RZ ;  /* 0x000000ce090e7224 */ /* 0x081fe400078e02ff */
[----:B------:R-:W-:-:S04]  /*2ef0*/  IMAD.WIDE.U32 R12, R5, R206, R10 ;  /* 0x000000ce050c7225 */ /* 0x000fc800078e000a */
[----:B------:R-:W-:-:S04]  /*2f00*/  IMAD R211, R5, R207, R14 ;  /* 0x000000cf05d37224 */ /* 0x000fc800078e020e */
[----:B------:R-:W-:Y:S01]  /*2f10*/  IMAD.IADD R211, R13, 0x1, R211 ;  /* 0x000000010dd37824 */ /* 0x000fe200078e02d3 */
[----:B------:R-:W-:Y:S06]  /*2f20*/  @!P2 BRA `(.L_x_34) ;  /* 0x000000740088a947 */ /* 0x000fec0003800000 */
[----:B------:R-:W0:Y:S01]  /*2f30*/  LDC.64 R204, c[0x0][0x5b8] ;  /* 0x00016e00ffcc7b82 */ /* 0x000e220000000a00 */
[----:B------:R-:W-:-:S07]  /*2f40*/  ULDC.64 UR4, c[0x0][0x5c0] ;  /* 0x0001700000047ab9 */ /* 0x000fce0000000a00 */
[----:B------:R-:W1:Y:S08]  /*2f50*/  LDC.64 R202, c[0x0][0x5b0] ;  /* 0x00016c00ffca7b82 */ /* 0x000e700000000a00 */
[----:B------:R-:W2:Y:S01]  /*2f60*/  LDC.64 R20, c[0x0][0x5a8] ;  /* 0x00016a00ff147b82 */ /* 0x000ea20000000a00 */
[-C--:B0-----:R-:W-:Y:S02]  /*2f70*/  IMAD R8, R15, R204.reuse, RZ ;  /* 0x000000cc0f087224 */ /* 0x081fe400078e02ff */
[----:B------:R-:W-:-:S04]  /*2f80*/  IMAD.WIDE.U32 R10, R18, R204, R6 ;  /* 0x000000cc120a7225 */ /* 0x000fc800078e0006 */
[----:B------:R-:W-:Y:S02]  /*2f90*/  IMAD R205, R18, R205, R8 ;  /* 0x000000cd12cd7224 */ /* 0x000fe400078e0208 */
[----:B-1----:R-:W-:Y:S02]  /*2fa0*/  IMAD R8, R9, R202, RZ ;  /* 0x000000ca09087224 */ /* 0x002fe400078e02ff */
[----:B------:R-:W-:Y:S02]  /*2fb0*/  IMAD.IADD R9, R11, 0x1, R205 ;  /* 0x000000010b097824 */ /* 0x000fe400078e02cd */
[----:B------:R-:W-:Y:S02]  /*2fc0*/  IMAD R23, R5, R203, R8 ;  /* 0x000000cb05177224 */ /* 0x000fe400078e0208 */
[----:B------:R-:W-:-:S04]  /*2fd0*/  IMAD.MOV.U32 R8, RZ, RZ, R10 ;  /* 0x000000ffff087224 */ /* 0x000fc800078e000a */
[----:B------:R-:W-:-:S04]  /*2fe0*/  IMAD.WIDE.U32 R14, R5, R202, R8 ;  /* 0x000000ca050e7225 */ /* 0x000fc800078e0008 */
[----:B------:R-:W-:Y:S01]  /*2ff0*/  IMAD.IADD R13, R15, 0x1, R23 ;  /* 0x000000010f0d7824 */ /* 0x000fe200078e0217 */
[----:B--2---:R-:W-:-:S04]  /*3000*/  LEA R208, P2, R14, R20, 0x1 ;  /* 0x000000140ed07211 */ /* 0x004fc800078408ff */
[----:B------:R-:W-:-:S05]  /*3010*/  LEA.HI.X R209, R14, R21, R13, 0x1, P2 ;  /* 0x000000150ed17211 */ /* 0x000fca00010f0c0d */
[----:B------:R0:W2:Y:S01]  /*3020*/  @P1 LDG.E.LTC128B.U16 R210, desc[UR54][R208.64] ;  /* 0x00000036d0d21981 */ /* 0x0000a2000c1e1520 */
[----:B------:R-:W-:Y:S01]  /*3030*/  IMAD.WIDE.U32 R14, R5, R202, R6 ;  /* 0x000000ca050e7225 */ /* 0x000fe200078e0006 */
[----:B------:R-:W-:Y:S01]  /*3040*/  ISETP.GT.AND P3, PT, R3, 0x1, PT ;  /* 0x000000010300780c */ /* 0x000fe20003f64270 */
[----:B------:R-:W-:Y:S02]  /*3050*/  BSSY B1, `(.L_x_35) ;  /* 0x0000012000017945 */ /* 0x000fe40003800000 */
[----:B0-----:R-:W-:Y:S02]  /*3060*/  IMAD.IADD R209, R23, 0x1, R15 ;  /* 0x0000000117d17824 */ /* 0x001fe400078e020f */
[----:B------:R-:W-:Y:S01]  /*3070*/  IMAD.MOV.U32 R208, RZ, RZ, R14 ;  /* 0x000000ffffd07224 */ /* 0x000fe200078e000e */
[----:B------:R-:W-:-:S03]  /*3080*/  LEA R14, P2, R12, UR4, 0x1 ;  /* 0x000000040c0e7c11 */ /* 0x000fc6000f8408ff */
[----:B------:R-:W-:Y:S01]  /*3090*/  IMAD.WIDE.U32 R208, R18, R204, R208 ;  /* 0x000000cc12d07225 */ /* 0x000fe200078e00d0 */
[----:B------:R-:W-:Y:S02]  /*30a0*/  LEA.HI.X R15, R12, UR5, R211, 0x1, P2 ;  /* 0x000000050c0f7c11 */ /* 0x000fe400090f0cd3 */
[----:B------:R-:W-:Y:S02]  /*30b0*/  ISETP.GT.AND P2, PT, R4, RZ, P3 ;  /* 0x000000ff0400720c */ /* 0x000fe40001f44270 */
[----:B------:R-:W-:Y:S01]  /*30c0*/  LEA R12, P4, R208, R20, 0x1 ;  /* 0x00000014d00c7211 */ /* 0x000fe200078808ff */
[----:B--2---:R-:W-:Y:S01]  /*30d0*/  HADD2.F32 R13, -RZ, R210.H0_H0 ;  /* 0x200000d2ff0d7230 */ /* 0x004fe20000004100 */
[----:B------:R-:W-:-:S04]  /*30e0*/  PRMT R214, R210, 0x7610, R214 ;  /* 0x00007610d2d67816 */ /* 0x000fc800000000d6 */
[----:B------:R-:W-:-:S04]  /*30f0*/  FMUL R13, R13, R200 ;  /* 0x000000c80d0d7220 */ /* 0x000fc80000400000 */
[----:B------:R-:W-:Y:S01]  /*3100*/  FFMA R13, R192, R201, R13 ;  /* 0x000000c9c00d7223 */ /* 0x000fe2000000000d */
[----:B------:R-:W-:-:S04]  /*3110*/  IMAD.IADD R192, R205, 0x1, R209 ;  /* 0x00000001cdc07824 */ /* 0x000fc800078e02d1 */
[----:B------:R-:W-:Y:S02]  /*3120*/  F2FP.F16.F32.PACK_AB R209, RZ, R13 ;  /* 0x0000000dffd1723e */ /* 0x000fe400000000ff */
[----:B------:R-:W-:-:S03]  /*3130*/  LEA.HI.X R13, R208, R21, R192, 0x1, P4 ;  /* 0x00000015d00d7211 */ /* 0x000fc600020f0cc0 */
[----:B------:R0:W-:Y:S01]  /*3140*/  @P1 STG.E.U16 desc[UR54][R14.64], R209 ;  /* 0x000000d10e001986 */ /* 0x0001e2000c101536 */
[----:B------:R-:W-:Y:S05]  /*3150*/  @!P2 BRA `(.L_x_36) ;  /* 0x000000000004a947 */ /* 0x000fea0003800000 */
[----:B------:R1:W5:Y:S02]  /*3160*/  LDG.E.LTC128B.U16 R214, desc[UR54][R12.64+0x2] ;  /* 0x000002360cd67981 */ /* 0x000364000c1e1520 */
.L_x_36:
[----:B------:R-:W-:Y:S05]  /*3170*/  BSYNC B1 ;  /* 0x0000000000017941 */ /* 0x000fea0003800000 */
.L_x_35:
[----:B0----5:R-:W-:Y:S01]  /*3180*/  HADD2.F32 R209, -RZ, R214.H0_H0 ;  /* 0x200000d6ffd17230 */ /* 0x021fe20000004100 */
[C---:B------:R-:W-:Y:S01]  /*3190*/  SHF.L.U64.HI R211, R202.reuse, 0x3, R203 ;  /* 0x00000003cad37819 */ /* 0x040fe200000102cb */
[----:B------:R-:W-:Y:S01]  /*31a0*/  IMAD.SHL.U32 R210, R202, 0x8, RZ ;  /* 0x00000008cad27824 */ /* 0x000fe200078e00ff */
[----:B------:R-:W-:Y:S02]  /*31b0*/  ISETP.GT.AND P1, PT, R4, 0x8, P0 ;  /* 0x000000080400780c */ /* 0x000fe40000724270 */
[----:B------:R-:W-:Y:S01]  /*31c0*/  FMUL R192, R209, R200 ;  /* 0x000000c8d1c07220 */ /* 0x000fe20000400000 */
[----:B------:R-:W-:-:S04]  /*31d0*/  IMAD.WIDE.U32 R212, R5, R202, R210 ;  /* 0x000000ca05d47225 */ /* 0x000fc800078e00d2 */
[----:B------:R-:W-:Y:S01]  /*31e0*/  FFMA R192, R193, R201, R192 ;  /* 0x000000c9c1c07223 */ /* 0x000fe200000000c0 */
[----:B------:R-:W-:Y:S01]  /*31f0*/  IMAD.IADD R215, R23, 0x1, R213 ;  /* 0x0000000117d77824 */ /* 0x000fe200078e02d5 */
[----:B------:R-:W-:-:S03]  /*3200*/  IADD3 R193, P4, R10, R212, RZ ;  /* 0x000000d40ac17210 */ /* 0x000fc60007f9e0ff */
[----:B------:R-:W-:Y:S02]  /*3210*/  F2FP.F16.F32.PACK_AB R209, RZ, R192 ;  /* 0x000000c0ffd1723e */ /* 0x000fe400000000ff */
[----:B------:R-:W-:Y:S01]  /*3220*/  IMAD.X R208, R215, 0x1, R9, P4 ;  /* 0x00000001d7d07824 */ /* 0x000fe200020e0609 */
[----:B------:R-:W-:Y:S02]  /*3230*/  LEA R192, P4, R193, R20, 0x1 ;  /* 0x00000014c1c07211 */ /* 0x000fe400078808ff */
[----:B------:R-:W-:Y:S02]  /*3240*/  PRMT R216, R209, 0x7610, R216 ;  /* 0x00007610d1d87816 */ /* 0x000fe400000000d8 */
[----:B------:R-:W-:-:S03]  /*3250*/  LEA.HI.X R193, R193, R21, R208, 0x1, P4 ;  /* 0x00000015c1c17211 */ /* 0x000fc600020f0cd0 */
[----:B------:R0:W-:Y:S04]  /*3260*/  @P2 STG.E.U16 desc[UR54][R14.64+0x2], R216 ;  /* 0x000002d80e002986 */ /* 0x0001e8000c101536 */
[----:B------:R2:W3:Y:S01]  /*3270*/  @P1 LDG.E.LTC128B.U16 R214, desc[UR54][R192.64] ;  /* 0x00000036c0d61981 */ /* 0x0004e2000c1e1520 */
[C---:B------:R-:W-:Y:S01]  /*3280*/  IMAD.SHL.U32 R219, R206.reuse, 0x10, RZ ;  /* 0x00000010cedb7824 */ /* 0x040fe200078e00ff */
[----:B------:R-:W-:Y:S01]  /*3290*/  SHF.L.U64.HI R218, R206, 0x4, R207 ;  /* 0x00000004ceda7819 */ /* 0x000fe200000102cf */
[----:B------:R-:W-:Y:S01]  /*32a0*/  BSSY B1, `(.L_x_37) ;  /* 0x0000011000017945 */ /* 0x000fe20003800000 */
[----:B--2---:R-:W-:-:S05]  /*32b0*/  IADD3 R192, P2, R6, R212, RZ ;  /* 0x000000d406c07210 */ /* 0x004fca0007f5e0ff */
[----:B------:R-:W-:Y:S02]  /*32c0*/  IMAD.X R193, R7, 0x1, R215, P2 ;  /* 0x0000000107c17824 */ /* 0x000fe400010e06d7 */
[----:B------:R-:W-:-:S03]  /*32d0*/  IMAD.WIDE.U32 R192, R18, R204, R192 ;  /* 0x000000cc12c07225 */ /* 0x000fc600078e00c0 */
[----:B------:R-:W-:Y:S01]  /*32e0*/  LEA R208, P2, R192, R20, 0x1 ;  /* 0x00000014c0d07211 */ /* 0x000fe200078408ff */
[----:B---3--:R-:W-:-:S05]  /*32f0*/  HADD2.F32 R209, -RZ, R214.H0_H0 ;  /* 0x200000d6ffd17230 */ /* 0x008fca0000004100 */
[----:B------:R-:W-:-:S04]  /*3300*/  FMUL R209, R209, R200 ;  /* 0x000000c8d1d17220 */ /* 0x000fc80000400000 */
[----:B------:R-:W-:Y:S01]  /*3310*/  FFMA R194, R194, R201, R209 ;  /* 0x000000c9c2c27223 */ /* 0x000fe200000000d1 */
[----:B------:R-:W-:-:S04]  /*3320*/  IMAD.IADD R209, R205, 0x1, R193 ;  /* 0x00000001cdd17824 */ /* 0x000fc800078e02c1 */
[----:B------:R-:W-:Y:S02]  /*3330*/  F2FP.F16.F32.PACK_AB R194, RZ, R194 ;  /* 0x000000c2ffc2723e */ /* 0x000fe400000000ff */
[----:B------:R-:W-:Y:S02]  /*3340*/  LEA.HI.X R209, R192, R21, R209, 0x1, P2 ;  /* 0x00000015c0d17211 */ /* 0x000fe400010f0cd1 */
[----:B------:R-:W-:Y:S02]  /*3350*/  IADD3 R192, P4, R219, R14, RZ ;  /* 0x0000000edbc07210 */ /* 0x000fe40007f9e0ff */
[----:B------:R-:W-:-:S03]  /*3360*/  ISETP.GT.AND P2, PT, R4, 0x8, P3 ;  /* 0x000000080400780c */ /* 0x000fc60001f44270 */
[----:B------:R-:W-:-:S05]  /*3370*/  IMAD.X R193, R218, 0x1, R15, P4 ;  /* 0x00000001dac17824 */ /* 0x000fca00020e060f */
[----:B------:R0:W-:Y:S05]  /*3380*/  @P1 STG.E.U16 desc[UR54][R192.64], R194 ;  /* 0x000000c2c0001986 */ /* 0x0001ea000c101536 */
[----:B------:R-:W-:Y:S05]  /*3390*/  @!P2 BRA `(.L_x_38) ;  /* 0x000000000004a947 */ /* 0x000fea0003800000 */
[----:B------:R2:W5:Y:S02]  /*33a0*/  LDG.E.LTC128B.U16 R214, desc[UR54][R208.64+0x2] ;  /* 0x00000236d0d67981 */ /* 0x000564000c1e1520 */
.L_x_38:
[----:B------:R-:W-:Y:S05]  /*33b0*/  BSYNC B1 ;  /* 0x0000000000017941 */ /* 0x000fea0003800000 */
.L_x_37:
[----:B-----5:R-:W-:Y:S01]  /*33c0*/  HADD2.F32 R217, -RZ, R214.H0_H0 ;  /* 0x200000d6ffd97230 */ /* 0x020fe20000004100 */
[----:B------:R-:W-:Y:S01]  /*33d0*/  ISETP.GT.AND P1, PT, R3, 0x8, PT ;  /* 0x000000080300780c */ /* 0x000fe20003f24270 */
[----:B------:R-:W-:Y:S03]  /*33e0*/  BSSY B1, `(.L_x_39) ;  /* 0x0000008000017945 */ /* 0x000fe60003800000 */
[----:B0-----:R-:W-:Y:S01]  /*33f0*/  FMUL R194, R217, R200 ;  /* 0x000000c8d9c27220 */ /* 0x001fe20000400000 */
[----:B------:R-:W-:-:S03]  /*3400*/  ISETP.GT.AND P4, PT, R4, RZ, P1 ;  /* 0x000000ff0400720c */ /* 0x000fc60000f84270 */
[----:B------:R-:W-:-:S05]  /*3410*/  FFMA R194, R195, R201, R194 ;  /* 0x000000c9c3c27223 */ /* 0x000fca00000000c2 */
[----:B------:R-:W-:-:S05]  /*3420*/  F2FP.F16.F32.PACK_AB R194, RZ, R194 ;  /* 0x000000c2ffc2723e */ /* 0x000fca00000000ff */
[----:B------:R0:W-:Y:S01]  /*3430*/  @P2 STG.E.U16 desc[UR54][R192.64+0x2], R194 ;  /* 0x000002c2c0002986 */ /* 0x0001e2000c101536 */
[----:B------:R-:W-:Y:S05]  /*3440*/  @!P4 BRA `(.L_x_40) ;  /* 0x000000000004c947 */ /* 0x000fea0003800000 */
[----:B------:R3:W5:Y:S02]  /*3450*/  LDG.E.LTC128B.U16 R214, desc[UR54][R12.64+0x10] ;  /* 0x000010360cd67981 */ /* 0x000764000c1e1520 */
.L_x_40:
[----:B------:R-:W-:Y:S05]  /*3460*/  BSYNC B1 ;  /* 0x0000000000017941 */ /* 0x000fea0003800000 */
.L_x_39:
[----:B-----5:R-:W-:Y:S01]  /*3470*/  HADD2.F32 R195, -RZ, R214.H0_H0 ;  /* 0x200000d6ffc37230 */ /* 0x020fe20000004100 */
[----:B------:R-:W-:Y:S01]  /*3480*/  ISETP.GT.AND P2, PT, R3, 0x9, PT ;  /* 0x000000090300780c */ /* 0x000fe20003f44270 */
[----:B------:R-:W-:Y:S03]  /*3490*/  BSSY B1, `(.L_x_41) ;  /* 0x0000008000017945 */ /* 0x000fe60003800000 */
[----:B------:R-:W-:Y:S01]  /*34a0*/  FMUL R195, R195, R200 ;  /* 0x000000c8c3c37220 */ /* 0x000fe20000400000 */
[----:B------:R-:W-:-:S03]  /*34b0*/  ISETP.GT.AND P5, PT, R4, RZ, P2 ;  /* 0x000000ff0400720c */ /* 0x000fc600017a4270 */
[----:B------:R-:W-:-:S05]  /*34c0*/  FFMA R195, R196, R201, R195 ;  /* 0x000000c9c4c37223 */ /* 0x000fca00000000c3 */
[----:B------:R-:W-:-:S05]  /*34d0*/  F2FP.F16.F32.PACK_AB R195, RZ, R195 ;  /* 0x000000c3ffc3723e */ /* 0x000fca00000000ff */
[----:B------:R4:W-:Y:S01]  /*34e0*/  @P4 STG.E.U16 desc[UR54][R14.64+0x10], R195 ;  /* 0x000010c30e004986 */ /* 0x0009e2000c101536 */
[----:B------:R-:W-:Y:S05]  /*34f0*/  @!P5 BRA `(.L_x_42) ;  /* 0x000000000004d947 */ /* 0x000fea0003800000 */
[----:B------:R0:W5:Y:S02]  /*3500*/  LDG.E.LTC128B.U16 R214, desc[UR54][R12.64+0x12] ;  /* 0x000012360cd67981 */ /* 0x000164000c1e1520 */
.L_x_42:
[----:B------:R-:W-:Y:S05]  /*3510*/  BSYNC B1 ;  /* 0x0000000000017941 */ /* 0x000fea0003800000 */
.L_x_41:
[----:B----45:R-:W-:Y:S01]  /*3520*/  HADD2.F32 R195, -RZ, R214.H0_H0 ;  /* 0x200000d6ffc37230 */ /* 0x030fe20000004100 */
[----:B------:R-:W-:Y:S01]  /*3530*/  ISETP.GT.AND P4, PT, R4, 0x8, P1 ;  /* 0x000000080400780c */ /* 0x000fe20000f84270 */
[----:B------:R-:W-:Y:S01]  /*3540*/  BSSY B1, `(.L_x_43) ;  /* 0x0000008000017945 */ /* 0x000fe20003800000 */
[----:B------:R-:W-:Y:S02]  /*3550*/  PRMT R196, R214, 0x7610, R196 ;  /* 0x00007610d6c47816 */ /* 0x000fe400000000c4 */
[----:B0-----:R-:W-:-:S04]  /*3560*/  FMUL R194, R195, R200 ;  /* 0x000000c8c3c27220 */ /* 0x001fc80000400000 */
[----:B------:R-:W-:-:S05]  /*3570*/  FFMA R194, R197, R201, R194 ;  /* 0x000000c9c5c27223 */ /* 0x000fca00000000c2 */
[----:B------:R-:W-:-:S05]  /*3580*/  F2FP.F16.F32.PACK_AB R194, RZ, R194 ;  /* 0x000000c2ffc2723e */ /* 0x000fca00000000ff */
[----:B------:R0:W-:Y:S01]  /*3590*/  @P5 STG.E.U16 desc[UR54][R14.64+0x12], R194 ;  /* 0x000012c20e005986 */ /* 0x0001e2000c101536 */
[----:B------:R-:W-:Y:S05]  /*35a0*/  @!P4 BRA `(.L_x_44) ;  /* 0x000000000004c947 */ /* 0x000fea0003800000 */
[----:B------:R4:W5:Y:S02]  /*35b0*/  LDG.E.LTC128B.U16 R196, desc[UR54][R208.64+0x10] ;  /* 0x00001036d0c47981 */ /* 0x000964000c1e1520 */
.L_x_44:
[----:B------:R-:W-:Y:S05]  /*35c0*/  BSYNC B1 ;  /* 0x0000000000017941 */ /* 0x000fea0003800000 */
.L_x_43:
[----:B-----5:R-:W-:Y:S01]  /*35d0*/  HADD2.F32 R195, -RZ, R196.H0_H0 ;  /* 0x200000c4ffc37230 */ /* 0x020fe20000004100 */
[----:B------:R-:W-:Y:S01]  /*35e0*/  ISETP.GT.AND P5, PT, R4, 0x8, P2 ;  /* 0x000000080400780c */ /* 0x000fe200017a4270 */
[----:B------:R-:W-:Y:S03]  /*35f0*/  BSSY B1, `(.L_x_45) ;  /* 0x0000007000017945 */ /* 0x000fe60003800000 */
[----:B------:R-:W-:-:S04]  /*3600*/  FMUL R195, R195, R200 ;  /* 0x000000c8c3c37220 */ /* 0x000fc80000400000 */
[----:B------:R-:W-:-:S05]  /*3610*/  FFMA R195, R198, R201, R195 ;  /* 0x000000c9c6c37223 */ /* 0x000fca00000000c3 */
[----:B------:R-:W-:-:S05]  /*3620*/  F2FP.F16.F32.PACK_AB R195, RZ, R195 ;  /* 0x000000c3ffc3723e */ /* 0x000fca00000000ff */
[----:B------:R0:W-:Y:S01]  /*3630*/  @P4 STG.E.U16 desc[UR54][R192.64+0x10], R195 ;  /* 0x000010c3c0004986 */ /* 0x0001e2000c101536 */
[----:B------:R-:W-:Y:S05]  /*3640*/  @!P5 BRA `(.L_x_46) ;  /* 0x000000000004d947 */ /* 0x000fea0003800000 */
[----:B------:R0:W5:Y:S02]  /*3650*/  LDG.E.LTC128B.U16 R196, desc[UR54][R208.64+0x12] ;  /* 0x00001236d0c47981 */ /* 0x000164000c1e1520 */
.L_x_46:
[----:B------:R-:W-:Y:S05]  /*3660*/  BSYNC B1 ;  /* 0x0000000000017941 */ /* 0x000fea0003800000 */
.L_x_45:
[----:B-----5:R-:W-:Y:S01]  /*3670*/  HADD2.F32 R11, -RZ, R196.H0_H0 ;  /* 0x200000c4ff0b7230 */ /* 0x020fe20000004100 */
[----:B------:R-:W-:Y:S01]  /*3680*/  ISETP.GT.AND P4, PT, R4, 0x80, P0 ;  /* 0x000000800400780c */ /* 0x000fe20000784270 */
[----:B------:R-:W-:Y:S02]  /*3690*/  IMAD.MOV.U32 R214, RZ, RZ, R212 ;  /* 0x000000ffffd67224 */ /* 0x000fe400078e00d4 */
[----:B------:R-:W-:Y:S02]  /*36a0*/  IMAD R203, R203, 0x78, RZ ;  /* 0x00000078cbcb7824 */ /* 0x000fe400078e02ff */
[----:B------:R-:W-:Y:S01]  /*36b0*/  FMUL R8, R11, R200 ;  /* 0x000000c80b087220 */ /* 0x000fe20000400000 */
[----:B------:R-:W-:-:S04]  /*36c0*/  IMAD.WIDE.U32 R214, R202, 0x78, R214 ;  /* 0x00000078cad67825 */ /* 0x000fc800078e00d6 */
[----:B------:R-:W-:-:S05]  /*36d0*/  FFMA R8, R199, R201, R8 ;  /* 0x000000c9c7087223 */ /* 0x000fca0000000008 */
[----:B------:R-:W-:-:S04]  /*36e0*/  F2FP.F16.F32.PACK_AB R8, RZ, R8 ;  /* 0x00000008ff08723e */ /* 0x000fc800000000ff */
[----:B0-----:R-:W-:Y:S01]  /*36f0*/  PRMT R195, R8, 0x7610, R195 ;  /* 0x0000761008c37816 */ /* 0x001fe200000000c3 */
[----:B------:R-:W-:-:S04]  /*3700*/  IMAD.IADD R8, R215, 0x1, R203 ;  /* 0x00000001d7087824 */ /* 0x000fc800078e02cb */
[----:B------:R0:W-:Y:S01]  /*3710*/  @P5 STG.E.U16 desc[UR54][R192.64+0x12], R195 ;  /* 0x000012c3c0005986 */ /* 0x0001e2000c101536 */
[----:B------:R-:W-:-:S05]  /*3720*/  IADD3 R11, P5, R10, R214, RZ ;  /* 0x000000d60a0b7210 */ /* 0x000fca0007fbe0ff */
[----:B------:R-:W-:Y:S01]  /*3730*/  IMAD.X R198, R8, 0x1, R9, P5 ;  /* 0x0000000108c67824 */ /* 0x000fe200028e0609 */
[----:B------:R-:W-:-:S04]  /*3740*/  LEA R194, P5, R11, R20, 0x1 ;  /* 0x000000140bc27211 */ /* 0x000fc800078a08ff */
[----:B0-----:R-:W-:Y:S02]  /*3750*/  LEA.HI.X R195, R11, R21, R198, 0x1, P5 ;  /* 0x000000150bc37211 */ /* 0x001fe400028f0cc6 */
[----:B------:R-:W-:-:S06]  /*3760*/  PRMT R11, R196, 0x7610, R11 ;  /* 0x00007610c40b7816 */ /* 0x000fcc000000000b */
[----:B------:R0:W2:Y:S01]  /*3770*/  @P4 LDG.E.LTC128B.U16 R11, desc[UR54][R194.64] ;  /* 0x00000036c20b4981 */ /* 0x0000a2000c1e1520 */
[----:B------:R-:W-:Y:S01]  /*3780*/  IMAD R207, R207, 0xf0, RZ ;  /* 0x000000f0cfcf7824 */ /* 0x000fe200078e02ff */
[----:B------:R-:W-:Y:S01]  /*3790*/  BSSY B1, `(.L_x_47) ;  /* 0x0000019000017945 */ /* 0x000fe20003800000 */
[----:B0-----:R-:W-:-:S04]  /*37a0*/  IMAD.WIDE.U32 R194, R206, 0xf0, R192 ;  /* 0x000000f0cec27825 */ /* 0x001fc800078e00c0 */
[----:B------:R-:W-:Y:S02]  /*37b0*/  @P4 IMAD.MOV.U32 R196, RZ, RZ, R194 ;  /* 0x000000ffffc44224 */ /* 0x000fe400078e00c2 */
[----:B--2---:R-:W-:-:S05]  /*37c0*/  HADD2.F32 R197, -RZ, R11.H0_H0 ;  /* 0x2000000bffc57230 */ /* 0x004fca0000004100 */
[----:B------:R-:W-:-:S04]  /*37d0*/  FMUL R197, R197, R200 ;  /* 0x000000c8c5c57220 */ /* 0x000fc80000400000 */
[----:B------:R-:W-:-:S05]  /*37e0*/  FFMA R197, R184, R201, R197 ;  /* 0x000000c9b8c57223 */ /* 0x000fca00000000c5 */
[----:B------:R-:W-:-:S04]  /*37f0*/  F2FP.F16.F32.PACK_AB R197, RZ, R197 ;  /* 0x000000c5ffc5723e */ /* 0x000fc800000000ff */
[----:B------:R-:W-:Y:S01]  /*3800*/  PRMT R199, R197, 0x7610, R199 ;  /* 0x00007610c5c77816 */ /* 0x000fe200000000c7 */
[----:B------:R-:W-:-:S05]  /*3810*/  IMAD.IADD R197, R195, 0x1, R207 ;  /* 0x00000001c3c57824 */ /* 0x000fca00078e02cf */
[----:B------:R0:W-:Y:S02]  /*3820*/  @P4 STG.E.U16 desc[UR54][R196.64], R199 ;  /* 0x000000c7c4004986 */ /* 0x0001e4000c101536 */
[----:B0-----:R-:W-:-:S04]  /*3830*/  IMAD.WIDE.U32 R198, R202, 0x78, R210 ;  /* 0x00000078cac67825 */ /* 0x001fc800078e00d2 */
[----:B------:R-:W-:Y:S02]  /*3840*/  IMAD.IADD R199, R203, 0x1, R199 ;  /* 0x00000001cbc77824 */ /* 0x000fe400078e02c7 */
[----:B------:R-:W-:-:S03]  /*3850*/  IMAD.WIDE.U32 R212, R5, R202, R198 ;  /* 0x000000ca05d47225 */ /* 0x000fc600078e00c6 */
[----:B------:R-:W-:-:S04]  /*3860*/  IADD3 R216, P4, R6, R212, RZ ;  /* 0x000000d406d87210 */ /* 0x000fc80007f9e0ff */
[----:B------:R-:W-:-:S03]  /*3870*/  IADD3.X R217, R7, R23, R213, P4, !PT ;  /* 0x0000001707d97210 */ /* 0x000fc600027fe4d5 */
[----:B------:R-:W-:-:S04]  /*3880*/  IMAD.WIDE.U32 R216, R18, R204, R216 ;  /* 0x000000cc12d87225 */ /* 0x000fc800078e00d8 */
[----:B------:R-:W-:Y:S01]  /*3890*/  IMAD.IADD R184, R205, 0x1, R217 ;  /* 0x00000001cdb87824 */ /* 0x000fe200078e02d9 */
[----:B------:R-:W-:-:S04]  /*38a0*/  LEA R212, P4, R216, R20, 0x1 ;  /* 0x00000014d8d47211 */ /* 0x000fc800078808ff */
[----:B------:R-:W-:Y:S02]  /*38b0*/  LEA.HI.X R213, R216, R21, R184, 0x1, P4 ;  /* 0x00000015d8d57211 */ /* 0x000fe400020f0cb8 */
[----:B------:R-:W-:-:S04]  /*38c0*/  IADD3 R10, P4, P5, R10, R214, R210 ;  /* 0x000000d60a0a7210 */ /* 0x000fc80007d9e0d2 */
[----:B------:R-:W-:Y:S02]  /*38d0*/  IADD3.X R214, R9, R8, R211, P4, P5 ;  /* 0x0000000809d67210 */ /* 0x000fe400027ea4d3 */
[----:B------:R-:W-:Y:S02]  /*38e0*/  ISETP.GT.AND P4, PT, R4, 0x80, P3 ;  /* 0x000000800400780c */ /* 0x000fe40001f84270 */
[----:B------:R-:W-:-:S11]  /*38f0*/  IADD3 R8, P5, R210, R198, RZ ;  /* 0x000000c6d2087210 */ /* 0x000fd60007fbe0ff */
[----:B------:R-:W-:Y:S05]  /*3900*/  @!P4 BRA `(.L_x_48) ;  /* 0x000000000004c947 */ /* 0x000fea0003800000 */
[----:B------:R0:W5:Y:S02]  /*3910*/  LDG.E.LTC128B.U16 R11, desc[UR54][R212.64+0x2] ;  /* 0x00000236d40b7981 */ /* 0x000164000c1e1520 */
.L_x_48:
[----:B------:R-:W-:Y:S05]  /*3920*/  BSYNC B1 ;  /* 0x0000000000017941 */ /* 0x000fea0003800000 */
.L_x_47:
[----:B-----5:R-:W-:Y:S01]  /*3930*/  HADD2.F32 R9, -RZ, R11.H0_H0 ;  /* 0x2000000bff097230 */ /* 0x020fe20000004100 */
[----:B------:R-:W-:Y:S01]  /*3940*/  ISETP.GT.AND P0, PT, R4, 0x88, P0 ;  /* 0x000000880400780c */ /* 0x000fe20000704270 */
[----:B------:R-:W-:Y:S03]  /*3950*/  BSSY B1, `(.L_x_49) ;  /* 0x000000f000017945 */ /* 0x000fe60003800000 */
[----:B------:R-:W-:Y:S01]  /*3960*/  FMUL R184, R9, R200 ;  /* 0x000000c809b87220 */ /* 0x000fe20000400000 */
[----:B------:R-:W-:-:S03]  /*3970*/  IMAD.X R9, R199, 0x1, R211, P5 ;  /* 0x00000001c7097824 */ /* 0x000fc600028e06d3 */
[----:B------:R-:W-:Y:S01]  /*3980*/  FFMA R184, R185, R201, R184 ;  /* 0x000000c9b9b87223 */ /* 0x000fe200000000b8 */
[----:B------:R-:W-:-:S04]  /*3990*/  IMAD.WIDE.U32 R202, R5, R202, R8 ;  /* 0x000000ca05ca7225 */ /* 0x000fc800078e0008 */
[----:B------:R-:W-:Y:S01]  /*39a0*/  F2FP.F16.F32.PACK_AB R184, RZ, R184 ;  /* 0x000000b8ffb8723e */ /* 0x000fe200000000ff */
[----:B------:R-:W-:Y:S01]  /*39b0*/  @P4 IMAD.MOV.U32 R185, RZ, RZ, R197 ;  /* 0x000000ffffb94224 */ /* 0x000fe200078e00c5 */
[----:B------:R-:W-:Y:S02]  /*39c0*/  IADD3 R8, P5, R6, R202, RZ ;  /* 0x000000ca06087210 */ /* 0x000fe40007fbe0ff */
[----:B------:R-:W-:Y:S01]  /*39d0*/  PRMT R5, R184, 0x7610, R5 ;  /* 0x00007610b8057816 */ /* 0x000fe20000000005 */
[----:B------:R-:W-:-:S05]  /*39e0*/  @P4 IMAD.MOV.U32 R184, RZ, RZ, R194 ;  /* 0x000000ffffb84224 */ /* 0x000fca00078e00c2 */
[----:B------:R2:W-:Y:S02]  /*39f0*/  @P4 STG.E.U16 desc[UR54][R184.64+0x2], R5 ;  /* 0x00000205b8004986 */ /* 0x0005e4000c101536 */
[----:B--2---:R-:W-:-:S04]  /*3a00*/  LEA R184, P4, R10, R20, 0x1 ;  /* 0x000000140ab87211 */ /* 0x004fc800078808ff */
[----:B------:R-:W-:Y:S01]  /*3a10*/  LEA.HI.X R185, R10, R21, R214, 0x1, P4 ;  /* 0x000000150ab97211 */ /* 0x000fe200020f0cd6 */
[----:B------:R-:W-:Y:S08]  /*3a20*/  @!P0 BRA `(.L_x_50) ;  /* 0x0000000000048947 */ /* 0x000ff00003800000 */
[----:B------:R2:W5:Y:S02]  /*3a30*/  LDG.E.LTC128B.U16 R11, desc[UR54][R184.64] ;  /* 0x00000036b80b7981 */ /* 0x000564000c1e1520 */
.L_x_50:
[----:B------:R-:W-:Y:S05]  /*3a40*/  BSYNC B1 ;  /* 0x0000000000017941 */ /* 0x000fea0003800000 */
.L_x_49:
[----:B-----5:R-:W-:Y:S01]  /*3a50*/  HADD2.F32 R5, -RZ, R11.H0_H0 ;  /* 0x2000000bff057230 */ /* 0x020fe20000004100 */
[----:B------:R-:W-:Y:S01]  /*3a60*/  IADD3 R6, P4, R219, R194, RZ ;  /* 0x000000c2db067210 */ /* 0x000fe20007f9e0ff */
[----:B------:R-:W-:Y:S01]  /*3a70*/  BSSY B1, `(.L_x_51) ;  /* 0x000000e000017945 */ /* 0x000fe20003800000 */
[----:B------:R-:W-:Y:S02]  /*3a80*/  IADD3.X R9, R7, R23, R203, P5, !PT ;  /* 0x0000001707097210 */ /* 0x000fe40002ffe4cb */
[----:B------:R-:W-:Y:S01]  /*3a90*/  FMUL R5, R5, R200 ;  /* 0x000000c805057220 */ /* 0x000fe20000400000 */
[----:B------:R-:W-:Y:S01]  /*3aa0*/  IMAD.X R7, R197, 0x1, R218, P4 ;  /* 0x00000001c5077824 */ /* 0x000fe200020e06da */
[----:B------:R-:W-:Y:S01]  /*3ab0*/  ISETP.GT.AND P3, PT, R4, 0x88, P3 ;  /* 0x000000880400780c */ /* 0x000fe20001f64270 */
[----:B------:R-:W-:-:S04]  /*3ac0*/  IMAD.WIDE.U32 R8, R18, R204, R8 ;  /* 0x000000cc12087225 */ /* 0x000fc800078e0008 */
[----:B------:R-:W-:Y:S01]  /*3ad0*/  FFMA R5, R186, R201, R5 ;  /* 0x000000c9ba057223 */ /* 0x000fe20000000005 */
[----:B------:R-:W-:Y:S01]  /*3ae0*/  IMAD.IADD R205, R205, 0x1, R9 ;  /* 0x00000001cdcd7824 */ /* 0x000fe200078e0209 */
[----:B------:R-:W-:-:S03]  /*3af0*/  LEA R20, P5, R8, R20, 0x1 ;  /* 0x0000001408147211 */ /* 0x000fc600078a08ff */
[----:B------:R-:W-:Y:S02]  /*3b00*/  F2FP.F16.F32.PACK_AB R5, RZ, R5 ;  /* 0x00000005ff05723e */ /* 0x000fe400000000ff */
[----:B------:R-:W-:-:S03]  /*3b10*/  LEA.HI.X R21, R8, R21, R205, 0x1, P5 ;  /* 0x0000001508157211 */ /* 0x000fc600028f0ccd */
[----:B------:R0:W-:Y:S01]  /*3b20*/  @P0 STG.E.U16 desc[UR54][R6.64], R5 ;  /* 0x0000000506000986 */ /* 0x0001e2000c101536 */
[----:B------:R-:W-:Y:S05]  /*3b30*/  @!P3 BRA `(.L_x_52) ;  /* 0x000000000004b947 */ /* 0x000fea0003800000 */
[----:B------:R0:W5:Y:S02]  /*3b40*/  LDG.E.LTC128B.U16 R11, desc[UR54][R20.64+0x2] ;  /* 0x00000236140b7981 */ /* 0x000164000c1e1520 */
.L_x_52:
[----:B------:R-:W-:Y:S05]  /*3b50*/  BSYNC B1 ;  /* 0x0000000000017941 */ /* 0x000fea0003800000 */
.L_x_51:
[----:B0----5:R-:W-:Y:S01]  /*3b60*/  HADD2.F32 R5, -RZ, R11.H0_H0 ;  /* 0x2000000bff057230 */ /* 0x021fe20000004100 */
        /* <DEDUP_REMOVED lines=8> */
.L_x_54:
[----:B------:R-:W-:Y:S05]  /*3bf0*/  BSYNC B1 ;  /* 0x0000000000017941 */ /* 0x000fea0003800000 */
.L_x_53:
[----:B-----5:R-:W-:Y:S01]  /*3c00*/  HADD2.F32 R5, -RZ, R11.H0_H0 ;  /* 0x2000000bff057230 */ /* 0x020fe20000004100 */
[----:B------:R-:W-:Y:S01]  /*3c10*/  ISETP.GT.AND P3, PT, R4, 0x80, P2 ;  /* 0x000000800400780c */ /* 0x000fe20001764270 */
[----:B0-----:R-:W-:Y:S01]  /*3c20*/  @P0 IMAD.MOV.U32 R8, RZ, RZ, R194 ;  /* 0x000000ffff080224 */ /* 0x001fe200078e00c2 */
[----:B------:R-:W-:Y:S01]  /*3c30*/  BSSY B1, `(.L_x_55) ;  /* 0x0000008000017945 */ /* 0x000fe20003800000 */
[----:B------:R-:W-:Y:S02]  /*3c40*/  @P0 IMAD.MOV.U32 R9, RZ, RZ, R197 ;  /* 0x000000ffff090224 */ /* 0x000fe400078e00c5 */
[----:B------:R-:W-:-:S04]  /*3c50*/  FMUL R5, R5, R200 ;  /* 0x000000c805057220 */ /* 0x000fc80000400000 */
[----:B------:R-:W-:-:S05]  /*3c60*/  FFMA R5, R188, R201, R5 ;  /* 0x000000c9bc057223 */ /* 0x000fca0000000005 */
[----:B------:R-:W-:-:S05]  /*3c70*/  F2FP.F16.F32.PACK_AB R5, RZ, R5 ;  /* 0x00000005ff05723e */ /* 0x000fca00000000ff */
[----:B------:R0:W-:Y:S01]  /*3c80*/  @P0 STG.E.U16 desc[UR54][R8.64+0x10], R5 ;  /* 0x0000100508000986 */ /* 0x0001e2000c101536 */
[----:B------:R-:W-:Y:S05]  /*3c90*/  @!P3 BRA `(.L_x_56) ;  /* 0x000000000004b947 */ /* 0x000fea0003800000 */
[----:B------:R0:W5:Y:S02]  /*3ca0*/  LDG.E.LTC128B.U16 R11, desc[UR54][R212.64+0x12] ;  /* 0x00001236d40b7981 */ /* 0x000164000c1e1520 */
.L_x_56:
[----:B------:R-:W-:Y:S05]  /*3cb0*/  BSYNC B1 ;  /* 0x0000000000017941 */ /* 0x000fea0003800000 */
.L_x_55:
[----:B0----5:R-:W-:Y:S01]  /*3cc0*/  HADD2.F32 R5, -RZ, R11.H0_H0 ;  /* 0x2000000bff057230 */ /* 0x021fe20000004100 */
[----:B------:R-:W-:Y:S01]  /*3cd0*/  ISETP.GT.AND P1, PT, R4, 0x88, P1 ;  /* 0x000000880400780c */ /* 0x000fe20000f24270 */
[----:B------:R-:W-:Y:S01]  /*3ce0*/  @P3 IMAD.MOV.U32 R195, RZ, RZ, R197 ;  /* 0x000000ffffc33224 */ /* 0x000fe200078e00c5 */
[----:B------:R-:W-:Y:S02]  /*3cf0*/  BSSY B1, `(.L_x_57) ;  /* 0x0000007000017945 */ /* 0x000fe40003800000 */
[----:B------:R-:W-:-:S04]  /*3d00*/  FMUL R8, R5, R200 ;  /* 0x000000c805087220 */ /* 0x000fc80000400000 */
[----:B------:R-:W-:-:S05]  /*3d10*/  FFMA R8, R189, R201, R8 ;  /* 0x000000c9bd087223 */ /* 0x000fca0000000008 */
[----:B------:R-:W-:-:S05]  /*3d20*/  F2FP.F16.F32.PACK_AB R8, RZ, R8 ;  /* 0x00000008ff08723e */ /* 0x000fca00000000ff */
[----:B------:R0:W-:Y:S01]  /*3d30*/  @P3 STG.E.U16 desc[UR54][R194.64+0x12], R8 ;  /* 0x00001208c2003986 */ /* 0x0001e2000c101536 */
[----:B------:R-:W-:Y:S05]  /*3d40*/  @!P1 BRA `(.L_x_58) ;  /* 0x0000000000049947 */ /* 0x000fea0003800000 */
[----:B------:R0:W5:Y:S02]  /*3d50*/  LDG.E.LTC128B.U16 R11, desc[UR54][R20.64+0x10] ;  /* 0x00001036140b7981 */ /* 0x000164000c1e1520 */
.L_x_58:
[----:B------:R-:W-:Y:S05]  /*3d60*/  BSYNC B1 ;  /* 0x0000000000017941 */ /* 0x000fea0003800000 */
.L_x_57:
        /* <DEDUP_REMOVED lines=9> */
.L_x_60:
[----:B------:R-:W-:Y:S05]  /*3e00*/  BSYNC B1 ;  /* 0x0000000000017941 */ /* 0x000fea0003800000 */
.L_x_59:
[----:B0----5:R-:W-:Y:S01]  /*3e10*/  HADD2.F32 R5, -RZ, R11.H0_H0 ;  /* 0x2000000bff057230 */ /* 0x021fe20000004100 */
        /* <DEDUP_REMOVED lines=9> */
.L_x_62:
[----:B------:R-:W-:Y:S05]  /*3eb0*/  BSYNC B1 ;  /* 0x0000000000017941 */ /* 0x000fea0003800000 */
.L_x_61:
        /* <DEDUP_REMOVED lines=10> */
.L_x_64:
[----:B------:R-:W-:Y:S05]  /*3f60*/  BSYNC B1 ;  /* 0x0000000000017941 */ /* 0x000fea0003800000 */
.L_x_63:
        /* <DEDUP_REMOVED lines=9> */
.L_x_66:
[----:B------:R-:W-:Y:S05]  /*4000*/  BSYNC B1 ;  /* 0x0000000000017941 */ /* 0x000fea0003800000 */
.L_x_65:
        /* <DEDUP_REMOVED lines=9> */
.L_x_68:
[----:B------:R-:W-:Y:S05]  /*40a0*/  BSYNC B1 ;  /* 0x0000000000017941 */ /* 0x000fea0003800000 */
.L_x_67:
        /* <DEDUP_REMOVED lines=10> */
.L_x_70:
[----:B------:R-:W-:Y:S05]  /*4150*/  BSYNC B1 ;  /* 0x0000000000017941 */ /* 0x000fea0003800000 */
.L_x_69:
        /* <DEDUP_REMOVED lines=10> */
.L_x_72:
[----:B------:R-:W-:Y:S05]  /*4200*/  BSYNC B1 ;  /* 0x0000000000017941 */ /* 0x000fea0003800000 */
.L_x_71:
        /* <DEDUP_REMOVED lines=9> */
.L_x_74:
[----:B------:R-:W-:Y:S05]  /*42a0*/  BSYNC B1 ;  /* 0x0000000000017941 */ /* 0x000fea0003800000 */
.L_x_73:
        /* <DEDUP_REMOVED lines=9> */
.L_x_76:
[----:B------:R-:W-:Y:S05]  /*4340*/  BSYNC B1 ;  /* 0x0000000000017941 */ /* 0x000fea0003800000 */
.L_x_75:
        /* <DEDUP_REMOVED lines=9> */
.L_x_78:
[----:B------:R-:W-:Y:S05]  /*43e0*/  BSYNC B1 ;  /* 0x0000000000017941 */ /* 0x000fea0003800000 */
.L_x_77:
[----:B-----5:R-:W-:Y:S01]  /*43f0*/  HADD2.F32 R5, -RZ, R11.H0_H0 ;  /* 0x2000000bff057230 */ /* 0x020fe20000004100 */
[----:B------:R-:W-:Y:S01]  /*4400*/  ISETP.GT.AND P4, PT, R4, 0x80, P2 ;  /* 0x000000800400780c */ /* 0x000fe20001784270 */
[----:B------:R-:W-:Y:S01]  /*4410*/  IMAD.WIDE.U32 R8, R206, 0xf0, R192 ;  /* 0x000000f0ce087825 */ /* 0x000fe200078e00c0 */
[----:B------:R-:W-:Y:S03]  /*4420*/  BSSY B1, `(.L_x_79) ;  /* 0x0000009000017945 */ /* 0x000fe60003800000 */
[----:B------:R-:W-:Y:S01]  /*4430*/  FMUL R5, R5, R200 ;  /* 0x000000c805057220 */ /* 0x000fe20000400000 */
[----:B------:R-:W-:Y:S02]  /*4440*/  IMAD.IADD R7, R207, 0x1, R9 ;  /* 0x00000001cf077824 */ /* 0x000fe400078e0209 */
[----:B0-----:R-:W-:Y:S02]  /*4450*/  IMAD.MOV.U32 R6, RZ, RZ, R8 ;  /* 0x000000ffff067224 */ /* 0x001fe400078e0008 */
[----:B------:R-:W-:-:S05]  /*4460*/  FFMA R5, R168, R201, R5 ;  /* 0x000000c9a8057223 */ /* 0x000fca0000000005 */
[----:B------:R-:W-:-:S05]  /*4470*/  F2FP.F16.F32.PACK_AB R5, RZ, R5 ;  /* 0x00000005ff05723e */ /* 0x000fca00000000ff */
[----:B------:R0:W-:Y:S01]  /*4480*/  @P5 STG.E.U16 desc[UR54][R6.64+0x20], R5 ;  /* 0x0000200506005986 */ /* 0x0001e2000c101536 */
[----:B------:R-:W-:Y:S05]  /*4490*/  @!P4 BRA `(.L_x_80) ;  /* 0x000000000004c947 */ /* 0x000fea0003800000 */
[----:B------:R0:W5:Y:S02]  /*44a0*/  LDG.E.LTC128B.U16 R11, desc[UR54][R212.64+0x22] ;  /* 0x00002236d40b7981 */ /* 0x000164000c1e1520 */
.L_x_80:
[----:B------:R-:W-:Y:S05]  /*44b0*/  BSYNC B1 ;  /* 0x0000000000017941 */ /* 0x000fea0003800000 */
.L_x_79:
        /* <DEDUP_REMOVED lines=9> */
.L_x_82:
[----:B------:R-:W-:Y:S05]  /*4550*/  BSYNC B1 ;  /* 0x0000000000017941 */ /* 0x000fea0003800000 */
.L_x_81:
[----:B-----5:R-:W-:Y:S01]  /*4560*/  HADD2.F32 R5, -RZ, R11.H0_H0 ;  /* 0x2000000bff057230 */ /* 0x020fe20000004100 */
[----:B------:R-:W-:Y:S01]  /*4570*/  IADD3 R8, P4, R219, R8, RZ ;  /* 0x00000008db087210 */ /* 0x000fe20007f9e0ff */
[----:B------:R-:W-:Y:S01]  /*4580*/  BSSY B1, `(.L_x_83) ;  /* 0x0000009000017945 */ /* 0x000fe20003800000 */
[----:B------:R-:W-:Y:S02]  /*4590*/  ISETP.GT.AND P2, PT, R4, 0x88, P2 ;  /* 0x000000880400780c */ /* 0x000fe40001744270 */
[----:B------:R-:W-:Y:S01]  /*45a0*/  FMUL R5, R5, R200 ;  /* 0x000000c805057220 */ /* 0x000fe20000400000 */
[----:B------:R-:W-:-:S03]  /*45b0*/  IMAD.X R9, R218, 0x1, R7, P4 ;  /* 0x00000001da097824 */ /* 0x000fc600020e0607 */
[----:B------:R-:W-:-:S05]  /*45c0*/  FFMA R5, R170, R201, R5 ;  /* 0x000000c9aa057223 */ /* 0x000fca0000000005 */
[----:B------:R-:W-:-:S05]  /*45d0*/  F2FP.F16.F32.PACK_AB R5, RZ, R5 ;  /* 0x00000005ff05723e */ /* 0x000fca00000000ff */
[----:B------:R0:W-:Y:S01]  /*45e0*/  @P3 STG.E.U16 desc[UR54][R8.64+0x20], R5 ;  /* 0x0000200508003986 */ /* 0x0001e2000c101536 */
[----:B------:R-:W-:Y:S05]  /*45f0*/  @!P2 BRA `(.L_x_84) ;  /* 0x000000000004a947 */ /* 0x000fea0003800000 */
[----:B------:R0:W5:Y:S02]  /*4600*/  LDG.E.LTC128B.U16 R11, desc[UR54][R20.64+0x22] ;  /* 0x00002236140b7981 */ /* 0x000164000c1e1520 */
.L_x_84:
[----:B------:R-:W-:Y:S05]  /*4610*/  BSYNC B1 ;  /* 0x0000000000017941 */ /* 0x000fea0003800000 */
.L_x_83:
        /* <DEDUP_REMOVED lines=9> */
.L_x_86:
[----:B------:R-:W-:Y:S05]  /*46b0*/  BSYNC B1 ;  /* 0x0000000000017941 */ /* 0x000fea0003800000 */
.L_x_85:
        /* <DEDUP_REMOVED lines=9> */
.L_x_88:
[----:B------:R-:W-:Y:S05]  /*4750*/  BSYNC B1 ;  /* 0x0000000000017941 */ /* 0x000fea0003800000 */
.L_x_87:
        /* <DEDUP_REMOVED lines=9> */
.L_x_90:
[----:B------:R-:W-:Y:S05]  /*47f0*/  BSYNC B1 ;  /* 0x0000000000017941 */ /* 0x000fea0003800000 */
.L_x_89:
        /* <DEDUP_REMOVED lines=9> */
.L_x_92:
[----:B------:R-:W-:Y:S05]  /*4890*/  BSYNC B1 ;  /* 0x0000000000017941 */ /* 0x000fea0003800000 */
.L_x_91:
        /* <DEDUP_REMOVED lines=10> */
.L_x_94:
[----:B------:R-:W-:Y:S05]  /*4940*/  BSYNC B1 ;  /* 0x0000000000017941 */ /* 0x000fea0003800000 */
.L_x_93:
        /* <DEDUP_REMOVED lines=10> */
.L_x_96:
[----:B------:R-:W-:Y:S05]  /*49f0*/  BSYNC B1 ;  /* 0x0000000000017941 */ /* 0x000fea0003800000 */
.L_x_95:
        /* <DEDUP_REMOVED lines=9> */
.L_x_98:
[----:B------:R-:W-:Y:S05]  /*4a90*/  BSYNC B1 ;  /* 0x0000000000017941 */ /* 0x000fea0003800000 */
.L_x_97:
        /* <DEDUP_REMOVED lines=9> */
.L_x_100:
[----:B------:R-:W-:Y:S05]  /*4b30*/  BSYNC B1 ;  /* 0x0000000000017941 */ /* 0x000fea0003800000 */
.L_x_99:
        /* <DEDUP_REMOVED lines=10> */
.L_x_102:
[----:B------:R-:W-:Y:S05]  /*4be0*/  BSYNC B1 ;  /* 0x0000000000017941 */ /* 0x000fea0003800000 */
.L_x_101:
        /* <DEDUP_REMOVED lines=10> */
.L_x_104:
[----:B------:R-:W-:Y:S05]  /*4c90*/  BSYNC B1 ;  /* 0x0000000000017941 */ /* 0x000fea0003800000 */
.L_x_103:
        /* <DEDUP_REMOVED lines=9> */
.L_x_106:
[----:B------:R-:W-:Y:S05]  /*4d30*/  BSYNC B1 ;  /* 0x0000000000017941 */ /* 0x000fea0003800000 */
.L_x_105:
        /* <DEDUP_REMOVED lines=9> */
.L_x_108:
[----:B------:R-:W-:Y:S05]  /*4dd0*/  BSYNC B1 ;  /* 0x0000000000017941 */ /* 0x000fea0003800000 */
.L_x_107:
        /* <DEDUP_REMOVED lines=9> */
.L_x_110:
[----:B------:R-:W-:Y:S05]  /*4e70*/  BSYNC B1 ;  /* 0x0000000000017941 */ /* 0x000fea0003800000 */
.L_x_109:
        /* <DEDUP_REMOVED lines=9> */
.L_x_112:
[----:B------:R-:W-:Y:S05]  /*4f10*/  BSYNC B1 ;  /* 0x0000000000017941 */ /* 0x000fea0003800000 */
.L_x_111:
        /* <DEDUP_REMOVED lines=9> */
.L_x_114:
[----:B------:R-:W-:Y:S05]  /*4fb0*/  BSYNC B1 ;  /* 0x0000000000017941 */ /* 0x000fea0003800000 */
.L_x_113:
        /* <DEDUP_REMOVED lines=9> */
.L_x_116:
[----:B------:R-:W-:Y:S05]  /*5050*/  BSYNC B1 ;  /* 0x0000000000017941 */ /* 0x000fea0003800000 */
.L_x_115:
        /* <DEDUP_REMOVED lines=9> */
.L_x_118:
[----:B------:R-:W-:Y:S05]  /*50f0*/  BSYNC B1 ;  /* 0x0000000000017941 */ /* 0x000fea0003800000 */
.L_x_117:
        /* <DEDUP_REMOVED lines=9> */
.L_x_120:
[----:B------:R-:W-:Y:S05]  /*5190*/  BSYNC B1 ;  /* 0x0000000000017941 */ /* 0x000fea0003800000 */
.L_x_119:
        /* <DEDUP_REMOVED lines=9> */
.L_x_122:
[----:B------:R-:W-:Y:S05]  /*5230*/  BSYNC B1 ;  /* 0x0000000000017941 */ /* 0x000fea0003800000 */
.L_x_121:
        /* <DEDUP_REMOVED lines=9> */
.L_x_124:
[----:B------:R-:W-:Y:S05]  /*52d0*/  BSYNC B1 ;  /* 0x0000000000017941 */ /* 0x000fea0003800000 */
.L_x_123:
        /* <DEDUP_REMOVED lines=10> */
.L_x_126:
[----:B------:R-:W-:Y:S05]  /*5380*/  BSYNC B1 ;  /* 0x0000000000017941 */ /* 0x000fea0003800000 */
.L_x_125:
        /* <DEDUP_REMOVED lines=10> */
.L_x_128:
[----:B------:R-:W-:Y:S05]  /*5430*/  BSYNC B1 ;  /* 0x0000000000017941 */ /* 0x000fea0003800000 */
.L_x_127:
        /* <DEDUP_REMOVED lines=9> */
.L_x_130:
[----:B------:R-:W-:Y:S05]  /*54d0*/  BSYNC B1 ;  /* 0x0000000000017941 */ /* 0x000fea0003800000 */
.L_x_129:
        /* <DEDUP_REMOVED lines=9> */
.L_x_132:
[----:B------:R-:W-:Y:S05]  /*5570*/  BSYNC B1 ;  /* 0x0000000000017941 */ /* 0x000fea0003800000 */
.L_x_131:
        /* <DEDUP_REMOVED lines=10> */
.L_x_134:
[----:B------:R-:W-:Y:S05]  /*5620*/  BSYNC B1 ;  /* 0x0000000000017941 */ /* 0x000fea0003800000 */
.L_x_133:
        /* <DEDUP_REMOVED lines=10> */
.L_x_136:
[----:B------:R-:W-:Y:S05]  /*56d0*/  BSYNC B1 ;  /* 0x0000000000017941 */ /* 0x000fea0003800000 */
.L_x_135:
        /* <DEDUP_REMOVED lines=9> */
.L_x_138:
[----:B------:R-:W-:Y:S05]  /*5770*/  BSYNC B1 ;  /* 0x0000000000017941 */ /* 0x000fea0003800000 */
.L_x_137:
        /* <DEDUP_REMOVED lines=9> */
.L_x_140:
[----:B------:R-:W-:Y:S05]  /*5810*/  BSYNC B1 ;  /* 0x0000000000017941 */ /* 0x000fea0003800000 */
.L_x_139:
        /* <DEDUP_REMOVED lines=9> */
.L_x_142:
[----:B------:R-:W-:Y:S05]  /*58b0*/  BSYNC B1 ;  /* 0x0000000000017941 */ /* 0x000fea0003800000 */
.L_x_141:
        /* <DEDUP_REMOVED lines=9> */
.L_x_144:
[----:B------:R-:W-:Y:S05]  /*5950*/  BSYNC B1 ;  /* 0x0000000000017941 */ /* 0x000fea0003800000 */
.L_x_143:
        /* <DEDUP_REMOVED lines=9> */
.L_x_146:
[----:B------:R-:W-:Y:S05]  /*59f0*/  BSYNC B1 ;  /* 0x0000000000017941 */ /* 0x000fea0003800000 */
.L_x_145:
        /* <DEDUP_REMOVED lines=9> */
.L_x_148:
[----:B------:R-:W-:Y:S05]  /*5a90*/  BSYNC B1 ;  /* 0x0000000000017941 */ /* 0x000fea0003800000 */
.L_x_147:
        /* <DEDUP_REMOVED lines=9> */
.L_x_150:
[----:B------:R-:W-:Y:S05]  /*5b30*/  BSYNC B1 ;  /* 0x0000000000017941 */ /* 0x000fea0003800000 */
.L_x_149:
        /* <DEDUP_REMOVED lines=9> */
.L_x_152:
[----:B------:R-:W-:Y:S05]  /*5bd0*/  BSYNC B1 ;  /* 0x0000000000017941 */ /* 0x000fea0003800000 */
.L_x_151:
        /* <DEDUP_REMOVED lines=9> */
.L_x_154:
[----:B------:R-:W-:Y:S05]  /*5c70*/  BSYNC B1 ;  /* 0x0000000000017941 */ /* 0x000fea0003800000 */
.L_x_153:
        /* <DEDUP_REMOVED lines=9> */
.L_x_156:
[----:B------:R-:W-:Y:S05]  /*5d10*/  BSYNC B1 ;  /* 0x0000000000017941 */ /* 0x000fea0003800000 */
.L_x_155:
        /* <DEDUP_REMOVED lines=10> */
.L_x_158:
[----:B------:R-:W-:Y:S05]  /*5dc0*/  BSYNC B1 ;  /* 0x0000000000017941 */ /* 0x000fea0003800000 */
.L_x_157:
        /* <DEDUP_REMOVED lines=10> */
.L_x_160:
[----:B------:R-:W-:Y:S05]  /*5e70*/  BSYNC B1 ;  /* 0x0000000000017941 */ /* 0x000fea0003800000 */
.L_x_159:
        /* <DEDUP_REMOVED lines=9> */
.L_x_162:
[----:B------:R-:W-:Y:S05]  /*5f10*/  BSYNC B1 ;  /* 0x0000000000017941 */ /* 0x000fea0003800000 */
.L_x_161:
        /* <DEDUP_REMOVED lines=9> */
.L_x_164:
[----:B------:R-:W-:Y:S05]  /*5fb0*/  BSYNC B1 ;  /* 0x0000000000017941 */ /* 0x000fea0003800000 */
.L_x_163:
        /* <DEDUP_REMOVED lines=10> */
.L_x_166:
[----:B------:R-:W-:Y:S05]  /*6060*/  BSYNC B1 ;  /* 0x0000000000017941 */ /* 0x000fea0003800000 */
.L_x_165:
        /* <DEDUP_REMOVED lines=10> */
.L_x_168:
[----:B------:R-:W-:Y:S05]  /*6110*/  BSYNC B1 ;  /* 0x0000000000017941 */ /* 0x000fea0003800000 */
.L_x_167:
        /* <DEDUP_REMOVED lines=9> */
.L_x_170:
[----:B------:R-:W-:Y:S05]  /*61b0*/  BSYNC B1 ;  /* 0x0000000000017941 */ /* 0x000fea0003800000 */
.L_x_169:
        /* <DEDUP_REMOVED lines=9> */
.L_x_172:
[----:B------:R-:W-:Y:S05]  /*6250*/  BSYNC B1 ;  /* 0x0000000000017941 */ /* 0x000fea0003800000 */
.L_x_171:
        /* <DEDUP_REMOVED lines=9> */
.L_x_174:
[----:B------:R-:W-:Y:S05]  /*62f0*/  BSYNC B1 ;  /* 0x0000000000017941 */ /* 0x000fea0003800000 */
.L_x_173:
        /* <DEDUP_REMOVED lines=9> */
.L_x_176:
[----:B------:R-:W-:Y:S05]  /*6390*/  BSYNC B1 ;  /* 0x0000000000017941 */ /* 0x000fea0003800000 */
.L_x_175:
        /* <DEDUP_REMOVED lines=9> */
.L_x_178:
[----:B------:R-:W-:Y:S05]  /*6430*/  BSYNC B1 ;  /* 0x0000000000017941 */ /* 0x000fea0003800000 */
.L_x_177:
        /* <DEDUP_REMOVED lines=9> */
.L_x_180:
[----:B------:R-:W-:Y:S05]  /*64d0*/  BSYNC B1 ;  /* 0x0000000000017941 */ /* 0x000fea0003800000 */
.L_x_179:
        /* <DEDUP_REMOVED lines=9> */
.L_x_182:
[----:B------:R-:W-:Y:S05]  /*6570*/  BSYNC B1 ;  /* 0x0000000000017941 */ /* 0x000fea0003800000 */
.L_x_181:
        /* <DEDUP_REMOVED lines=9> */
.L_x_184:
[----:B------:R-:W-:Y:S05]  /*6610*/  BSYNC B1 ;  /* 0x0000000000017941 */ /* 0x000fea0003800000 */
.L_x_183:
        /* <DEDUP_REMOVED lines=9> */
.L_x_186:
[----:B------:R-:W-:Y:S05]  /*66b0*/  BSYNC B1 ;  /* 0x0000000000017941 */ /* 0x000fea0003800000 */
.L_x_185:
        /* <DEDUP_REMOVED lines=9> */
.L_x_188:
[----:B------:R-:W-:Y:S05]  /*6750*/  BSYNC B1 ;  /* 0x0000000000017941 */ /* 0x000fea0003800000 */
.L_x_187:
        /* <DEDUP_REMOVED lines=10> */
.L_x_190:
[----:B------:R-:W-:Y:S05]  /*6800*/  BSYNC B1 ;  /* 0x0000000000017941 */ /* 0x000fea0003800000 */
.L_x_189:
        /* <DEDUP_REMOVED lines=10> */
.L_x_192:
[----:B------:R-:W-:Y:S05]  /*68b0*/  BSYNC B1 ;  /* 0x0000000000017941 */ /* 0x000fea0003800000 */
.L_x_191:
        /* <DEDUP_REMOVED lines=9> */
.L_x_194:
[----:B------:R-:W-:Y:S05]  /*6950*/  BSYNC B1 ;  /* 0x0000000000017941 */ /* 0x000fea0003800000 */
.L_x_193:
        /* <DEDUP_REMOVED lines=9> */
.L_x_196:
[----:B------:R-:W-:Y:S05]  /*69f0*/  BSYNC B1 ;  /* 0x0000000000017941 */ /* 0x000fea0003800000 */
.L_x_195:
        /* <DEDUP_REMOVED lines=10> */
.L_x_198:
[----:B------:R-:W-:Y:S05]  /*6aa0*/  BSYNC B1 ;  /* 0x0000000000017941 */ /* 0x000fea0003800000 */
.L_x_197:
        /* <DEDUP_REMOVED lines=10> */
.L_x_200:
[----:B------:R-:W-:Y:S05]  /*6b50*/  BSYNC B1 ;  /* 0x0000000000017941 */ /* 0x000fea0003800000 */
.L_x_199:
        /* <DEDUP_REMOVED lines=9> */
.L_x_202:
[----:B------:R-:W-:Y:S05]  /*6bf0*/  BSYNC B1 ;  /* 0x0000000000017941 */ /* 0x000fea0003800000 */
.L_x_201:
        /* <DEDUP_REMOVED lines=9> */
.L_x_204:
[----:B------:R-:W-:Y:S05]  /*6c90*/  BSYNC B1 ;  /* 0x0000000000017941 */ /* 0x000fea0003800000 */
.L_x_203:
        /* <DEDUP_REMOVED lines=9> */
.L_x_206:
[----:B------:R-:W-:Y:S05]  /*6d30*/  BSYNC B1 ;  /* 0x0000000000017941 */ /* 0x000fea0003800000 */
.L_x_205:
        /* <DEDUP_REMOVED lines=9> */
.L_x_208:
[----:B------:R-:W-:Y:S05]  /*6dd0*/  BSYNC B1 ;  /* 0x0000000000017941 */ /* 0x000fea0003800000 */
.L_x_207:
        /* <DEDUP_REMOVED lines=9> */
.L_x_210:
[----:B------:R-:W-:Y:S05]  /*6e70*/  BSYNC B1 ;  /* 0x0000000000017941 */ /* 0x000fea0003800000 */
.L_x_209:
        /* <DEDUP_REMOVED lines=9> */
.L_x_212:
[----:B------:R-:W-:Y:S05]  /*6f10*/  BSYNC B1 ;  /* 0x0000000000017941 */ /* 0x000fea0003800000 */
.L_x_211:
        /* <DEDUP_REMOVED lines=9> */
.L_x_214:
[----:B------:R-:W-:Y:S05]  /*6fb0*/  BSYNC B1 ;  /* 0x0000000000017941 */ /* 0x000fea0003800000 */
.L_x_213:
        /* <DEDUP_REMOVED lines=9> */
.L_x_216:
[----:B------:R-:W-:Y:S05]  /*7050*/  BSYNC B1 ;  /* 0x0000000000017941 */ /* 0x000fea0003800000 */
.L_x_215:
        /* <DEDUP_REMOVED lines=9> */
.L_x_218:
[----:B------:R-:W-:Y:S05]  /*70f0*/  BSYNC B1 ;  /* 0x0000000000017941 */ /* 0x000fea0003800000 */
.L_x_217:
        /* <DEDUP_REMOVED lines=9> */
.L_x_220:
[----:B------:R-:W-:Y:S05]  /*7190*/  BSYNC B1 ;  /* 0x0000000000017941 */ /* 0x000fea0003800000 */
.L_x_219:
        /* <DEDUP_REMOVED lines=10> */
.L_x_222:
[----:B------:R-:W-:Y:S05]  /*7240*/  BSYNC B1 ;  /* 0x0000000000017941 */ /* 0x000fea0003800000 */
.L_x_221:
        /* <DEDUP_REMOVED lines=10> */
.L_x_224:
[----:B------:R-:W-:Y:S05]  /*72f0*/  BSYNC B1 ;  /* 0x0000000000017941 */ /* 0x000fea0003800000 */
.L_x_223:
        /* <DEDUP_REMOVED lines=9> */
.L_x_226:
[----:B------:R-:W-:Y:S05]  /*7390*/  BSYNC B1 ;  /* 0x0000000000017941 */ /* 0x000fea0003800000 */
.L_x_225:
        /* <DEDUP_REMOVED lines=9> */
.L_x_228:
[----:B------:R-:W-:Y:S05]  /*7430*/  BSYNC B1 ;  /* 0x0000000000017941 */ /* 0x000fea0003800000 */
.L_x_227:
        /* <DEDUP_REMOVED lines=10> */
.L_x_230:
[----:B------:R-:W-:Y:S05]  /*74e0*/  BSYNC B1 ;  /* 0x0000000000017941 */ /* 0x000fea0003800000 */
.L_x_229:
        /* <DEDUP_REMOVED lines=10> */
.L_x_232:
[----:B------:R-:W-:Y:S05]  /*7590*/  BSYNC B1 ;  /* 0x0000000000017941 */ /* 0x000fea0003800000 */
.L_x_231:
        /* <DEDUP_REMOVED lines=9> */
.L_x_234:
[----:B------:R-:W-:Y:S05]  /*7630*/  BSYNC B1 ;  /* 0x0000000000017941 */ /* 0x000fea0003800000 */
.L_x_233:
        /* <DEDUP_REMOVED lines=9> */
.L_x_236:
[----:B------:R-:W-:Y:S05]  /*76d0*/  BSYNC B1 ;  /* 0x0000000000017941 */ /* 0x000fea0003800000 */
.L_x_235:
        /* <DEDUP_REMOVED lines=9> */
.L_x_238:
[----:B------:R-:W-:Y:S05]  /*7770*/  BSYNC B1 ;  /* 0x0000000000017941 */ /* 0x000fea0003800000 */
.L_x_237:
        /* <DEDUP_REMOVED lines=9> */
.L_x_240:
[----:B------:R-:W-:Y:S05]  /*7810*/  BSYNC B1 ;  /* 0x0000000000017941 */ /* 0x000fea0003800000 */
.L_x_239:
        /* <DEDUP_REMOVED lines=9> */
.L_x_242:
[----:B------:R-:W-:Y:S05]  /*78b0*/  BSYNC B1 ;  /* 0x0000000000017941 */ /* 0x000fea0003800000 */
.L_x_241:
        /* <DEDUP_REMOVED lines=9> */
.L_x_244:
[----:B------:R-:W-:Y:S05]  /*7950*/  BSYNC B1 ;  /* 0x0000000000017941 */ /* 0x000fea0003800000 */
.L_x_243:
        /* <DEDUP_REMOVED lines=9> */
.L_x_246:
[----:B------:R-:W-:Y:S05]  /*79f0*/  BSYNC B1 ;  /* 0x0000000000017941 */ /* 0x000fea0003800000 */
.L_x_245:
        /* <DEDUP_REMOVED lines=9> */
.L_x_248:
[----:B------:R-:W-:Y:S05]  /*7a90*/  BSYNC B1 ;  /* 0x0000000000017941 */ /* 0x000fea0003800000 */
.L_x_247:
        /* <DEDUP_REMOVED lines=9> */
.L_x_250:
[----:B------:R-:W-:Y:S05]  /*7b30*/  BSYNC B1 ;  /* 0x0000000000017941 */ /* 0x000fea0003800000 */
.L_x_249:
        /* <DEDUP_REMOVED lines=9> */
.L_x_252:
[----:B------:R-:W-:Y:S05]  /*7bd0*/  BSYNC B1 ;  /* 0x0000000000017941 */ /* 0x000fea0003800000 */
.L_x_251:
        /* <DEDUP_REMOVED lines=10> */
.L_x_254:
[----:B------:R-:W-:Y:S05]  /*7c80*/  BSYNC B1 ;  /* 0x0000000000017941 */ /* 0x000fea0003800000 */
.L_x_253:
        /* <DEDUP_REMOVED lines=10> */
.L_x_256:
[----:B------:R-:W-:Y:S05]  /*7d30*/  BSYNC B1 ;  /* 0x0000000000017941 */ /* 0x000fea0003800000 */
.L_x_255:
        /* <DEDUP_REMOVED lines=9> */
.L_x_258:
[----:B------:R-:W-:Y:S05]  /*7dd0*/  BSYNC B1 ;  /* 0x0000000000017941 */ /* 0x000fea0003800000 */
.L_x_257:
        /* <DEDUP_REMOVED lines=9> */
.L_x_260:
[----:B------:R-:W-:Y:S05]  /*7e70*/  BSYNC B1 ;  /* 0x0000000000017941 */ /* 0x000fea0003800000 */
.L_x_259:
        /* <DEDUP_REMOVED lines=10> */
.L_x_262:
[----:B------:R-:W-:Y:S05]  /*7f20*/  BSYNC B1 ;  /* 0x0000000000017941 */ /* 0x000fea0003800000 */
.L_x_261:
        /* <DEDUP_REMOVED lines=10> */
.L_x_264:
[----:B------:R-:W-:Y:S05]  /*7fd0*/  BSYNC B1 ;  /* 0x0000000000017941 */ /* 0x000fea0003800000 */
.L_x_263:
        /* <DEDUP_REMOVED lines=9> */
.L_x_266:
[----:B------:R-:W-:Y:S05]  /*8070*/  BSYNC B1 ;  /* 0x0000000000017941 */ /* 0x000fea0003800000 */
.L_x_265:
        /* <DEDUP_REMOVED lines=9> */
.L_x_268:
[----:B------:R-:W-:Y:S05]  /*8110*/  BSYNC B1 ;  /* 0x0000000000017941 */ /* 0x000fea0003800000 */
.L_x_267:
        /* <DEDUP_REMOVED lines=9> */
.L_x_270:
[----:B------:R-:W-:Y:S05]  /*81b0*/  BSYNC B1 ;  /* 0x0000000000017941 */ /* 0x000fea0003800000 */
.L_x_269:
        /* <DEDUP_REMOVED lines=9> */
.L_x_272:
[----:B------:R-:W-:Y:S05]  /*8250*/  BSYNC B1 ;  /* 0x0000000000017941 */ /* 0x000fea0003800000 */
.L_x_271:
        /* <DEDUP_REMOVED lines=9> */
.L_x_274:
[----:B------:R-:W-:Y:S05]  /*82f0*/  BSYNC B1 ;  /* 0x0000000000017941 */ /* 0x000fea0003800000 */
.L_x_273:
        /* <DEDUP_REMOVED lines=9> */
.L_x_276:
[----:B------:R-:W-:Y:S05]  /*8390*/  BSYNC B1 ;  /* 0x0000000000017941 */ /* 0x000fea0003800000 */
.L_x_275:
        /* <DEDUP_REMOVED lines=9> */
.L_x_278:
[----:B------:R-:W-:Y:S05]  /*8430*/  BSYNC B1 ;  /* 0x0000000000017941 */ /* 0x000fea0003800000 */
.L_x_277:
        /* <DEDUP_REMOVED lines=9> */
.L_x_280:
[----:B------:R-:W-:Y:S05]  /*84d0*/  BSYNC B1 ;  /* 0x0000000000017941 */ /* 0x000fea0003800000 */
.L_x_279:
        /* <DEDUP_REMOVED lines=9> */
.L_x_282:
[----:B------:R-:W-:Y:S05]  /*8570*/  BSYNC B1 ;  /* 0x0000000000017941 */ /* 0x000fea0003800000 */
.L_x_281:
        /* <DEDUP_REMOVED lines=9> */
.L_x_284:
[----:B------:R-:W-:Y:S05]  /*8610*/  BSYNC B1 ;  /* 0x0000000000017941 */ /* 0x000fea0003800000 */
.L_x_283:
        /* <DEDUP_REMOVED lines=10> */
.L_x_286:
[----:B------:R-:W-:Y:S05]  /*86c0*/  BSYNC B1 ;  /* 0x0000000000017941 */ /* 0x000fea0003800000 */
.L_x_285:
        /* <DEDUP_REMOVED lines=10> */
.L_x_288:
[----:B------:R-:W-:Y:S05]  /*8770*/  BSYNC B1 ;  /* 0x0000000000017941 */ /* 0x000fea0003800000 */
.L_x_287:
        /* <DEDUP_REMOVED lines=9> */
.L_x_290:
[----:B------:R-:W-:Y:S05]  /*8810*/  BSYNC B1 ;  /* 0x0000000000017941 */ /* 0x000fea0003800000 */
.L_x_289:
        /* <DEDUP_REMOVED lines=9> */
.L_x_292:
[----:B------:R-:W-:Y:S05]  /*88b0*/  BSYNC B1 ;  /* 0x0000000000017941 */ /* 0x000fea0003800000 */
.L_x_291:
        /* <DEDUP_REMOVED lines=10> */
.L_x_294:
[----:B------:R-:W-:Y:S05]  /*8960*/  BSYNC B1 ;  /* 0x0000000000017941 */ /* 0x000fea0003800000 */
.L_x_293:
        /* <DEDUP_REMOVED lines=10> */
.L_x_296:
[----:B------:R-:W-:Y:S05]  /*8a10*/  BSYNC B1 ;  /* 0x0000000000017941 */ /* 0x000fea0003800000 */
.L_x_295:
        /* <DEDUP_REMOVED lines=9> */
.L_x_298:
[----:B------:R-:W-:Y:S05]  /*8ab0*/  BSYNC B1 ;  /* 0x0000000000017941 */ /* 0x000fea0003800000 */
.L_x_297:
        /* <DEDUP_REMOVED lines=9> */
.L_x_300:
[----:B------:R-:W-:Y:S05]  /*8b50*/  BSYNC B1 ;  /* 0x0000000000017941 */ /* 0x000fea0003800000 */
.L_x_299:
        /* <DEDUP_REMOVED lines=9> */
.L_x_302:
[----:B------:R-:W-:Y:S05]  /*8bf0*/  BSYNC B1 ;  /* 0x0000000000017941 */ /* 0x000fea0003800000 */
.L_x_301:
        /* <DEDUP_REMOVED lines=9> */
.L_x_304:
[----:B------:R-:W-:Y:S05]  /*8c90*/  BSYNC B1 ;  /* 0x0000000000017941 */ /* 0x000fea0003800000 */
.L_x_303:
        /* <DEDUP_REMOVED lines=9> */
.L_x_306:
[----:B------:R-:W-:Y:S05]  /*8d30*/  BSYNC B1 ;  /* 0x0000000000017941 */ /* 0x000fea0003800000 */
.L_x_305:
        /* <DEDUP_REMOVED lines=9> */
.L_x_308:
[----:B------:R-:W-:Y:S05]  /*8dd0*/  BSYNC B1 ;  /* 0x0000000000017941 */ /* 0x000fea0003800000 */
.L_x_307:
        /* <DEDUP_REMOVED lines=9> */
.L_x_310:
[----:B------:R-:W-:Y:S05]  /*8e70*/  BSYNC B1 ;  /* 0x0000000000017941 */ /* 0x000fea0003800000 */
.L_x_309:
        /* <DEDUP_REMOVED lines=9> */
.L_x_312:
[----:B------:R-:W-:Y:S05]  /*8f10*/  BSYNC B1 ;  /* 0x0000000000017941 */ /* 0x000fea0003800000 */
.L_x_311:
        /* <DEDUP_REMOVED lines=9> */
.L_x_314:
[----:B------:R-:W-:Y:S05]  /*8fb0*/  BSYNC B1 ;  /* 0x0000000000017941 */ /* 0x000fea0003800000 */
.L_x_313:
        /* <DEDUP_REMOVED lines=9> */
.L_x_316:
[----:B------:R-:W-:Y:S05]  /*9050*/  BSYNC B1 ;  /* 0x0000000000017941 */ /* 0x000fea0003800000 */
.L_x_315:
        /* <DEDUP_REMOVED lines=10> */
.L_x_318:
[----:B------:R-:W-:Y:S05]  /*9100*/  BSYNC B1 ;  /* 0x0000000000017941 */ /* 0x000fea0003800000 */
.L_x_317:
        /* <DEDUP_REMOVED lines=10> */
.L_x_320:
[----:B------:R-:W-:Y:S05]  /*91b0*/  BSYNC B1 ;  /* 0x0000000000017941 */ /* 0x000fea0003800000 */
.L_x_319:
        /* <DEDUP_REMOVED lines=9> */
.L_x_322:
[----:B------:R-:W-:Y:S05]  /*9250*/  BSYNC B1 ;  /* 0x0000000000017941 */ /* 0x000fea0003800000 */
.L_x_321:
        /* <DEDUP_REMOVED lines=9> */
.L_x_324:
[----:B------:R-:W-:Y:S05]  /*92f0*/  BSYNC B1 ;  /* 0x0000000000017941 */ /* 0x000fea0003800000 */
.L_x_323:
        /* <DEDUP_REMOVED lines=10> */
.L_x_326:
[----:B------:R-:W-:Y:S05]  /*93a0*/  BSYNC B1 ;  /* 0x0000000000017941 */ /* 0x000fea0003800000 */
.L_x_325:
        /* <DEDUP_REMOVED lines=10> */
.L_x_328:
[----:B------:R-:W-:Y:S05]  /*9450*/  BSYNC B1 ;  /* 0x0000000000017941 */ /* 0x000fea0003800000 */
.L_x_327:
        /* <DEDUP_REMOVED lines=9> */
.L_x_330:
[----:B------:R-:W-:Y:S05]  /*94f0*/  BSYNC B1 ;  /* 0x0000000000017941 */ /* 0x000fea0003800000 */
.L_x_329:
        /* <DEDUP_REMOVED lines=9> */
.L_x_332:
[----:B------:R-:W-:Y:S05]  /*9590*/  BSYNC B1 ;  /* 0x0000000000017941 */ /* 0x000fea0003800000 */
.L_x_331:
        /* <DEDUP_REMOVED lines=9> */
.L_x_334:
[----:B------:R-:W-:Y:S05]  /*9630*/  BSYNC B1 ;  /* 0x0000000000017941 */ /* 0x000fea0003800000 */
.L_x_333:
        /* <DEDUP_REMOVED lines=9> */
.L_x_336:
[----:B------:R-:W-:Y:S05]  /*96d0*/  BSYNC B1 ;  /* 0x0000000000017941 */ /* 0x000fea0003800000 */
.L_x_335:
        /* <DEDUP_REMOVED lines=9> */
.L_x_338:
[----:B------:R-:W-:Y:S05]  /*9770*/  BSYNC B1 ;  /* 0x0000000000017941 */ /* 0x000fea0003800000 */
.L_x_337:
        /* <DEDUP_REMOVED lines=9> */
.L_x_340:
[----:B------:R-:W-:Y:S05]  /*9810*/  BSYNC B1 ;  /* 0x0000000000017941 */ /* 0x000fea0003800000 */
.L_x_339:
        /* <DEDUP_REMOVED lines=9> */
.L_x_342:
[----:B------:R-:W-:Y:S05]  /*98b0*/  BSYNC B1 ;  /* 0x0000000000017941 */ /* 0x000fea0003800000 */
.L_x_341:
        /* <DEDUP_REMOVED lines=9> */
.L_x_344:
[----:B------:R-:W-:Y:S05]  /*9950*/  BSYNC B1 ;  /* 0x0000000000017941 */ /* 0x000fea0003800000 */
.L_x_343:
        /* <DEDUP_REMOVED lines=9> */
.L_x_346:
[----:B------:R-:W-:Y:S05]  /*99f0*/  BSYNC B1 ;  /* 0x0000000000017941 */ /* 0x000fea0003800000 */
.L_x_345:
        /* <DEDUP_REMOVED lines=9> */
.L_x_348:
[----:B------:R-:W-:Y:S05]  /*9a90*/  BSYNC B1 ;  /* 0x0000000000017941 */ /* 0x000fea0003800000 */
.L_x_347:
        /* <DEDUP_REMOVED lines=10> */
.L_x_350:
[----:B------:R-:W-:Y:S05]  /*9b40*/  BSYNC B1 ;  /* 0x0000000000017941 */ /* 0x000fea0003800000 */
.L_x_349:
        /* <DEDUP_REMOVED lines=10> */
.L_x_352:
[----:B------:R-:W-:Y:S05]  /*9bf0*/  BSYNC B1 ;  /* 0x0000000000017941 */ /* 0x000fea0003800000 */
.L_x_351:
        /* <DEDUP_REMOVED lines=9> */
.L_x_354:
[----:B------:R-:W-:Y:S05]  /*9c90*/  BSYNC B1 ;  /* 0x0000000000017941 */ /* 0x000fea0003800000 */
.L_x_353:
        /* <DEDUP_REMOVED lines=9> */
.L_x_356:
[----:B------:R-:W-:Y:S05]  /*9d30*/  BSYNC B1 ;  /* 0x0000000000017941 */ /* 0x000fea0003800000 */
.L_x_355:
        /* <DEDUP_REMOVED lines=10> */
.L_x_358:
[----:B------:R-:W-:Y:S05]  /*9de0*/  BSYNC B1 ;  /* 0x0000000000017941 */ /* 0x000fea0003800000 */
.L_x_357:
        /* <DEDUP_REMOVED lines=10> */
.L_x_360:
[----:B------:R-:W-:Y:S05]  /*9e90*/  BSYNC B1 ;  /* 0x0000000000017941 */ /* 0x000fea0003800000 */
.L_x_359:
[----:B-----5:R-:W-:Y:S01]  /*9ea0*/  HADD2.F32 R3, -RZ, R11.H0_H0 ;  /* 0x2000000bff037230 */ /* 0x020fe20000004100 */
[----:B------:R-:W-:Y:S01]  /*9eb0*/  ISETP.GT.AND P5, PT, R4, 0x8, P1 ;  /* 0x000000080400780c */ /* 0x000fe20000fa4270 */
[----:B------:R-:W-:Y:S03]  /*9ec0*/  BSSY B1, `(.L_x_361) ;  /* 0x0000007000017945 */ /* 0x000fe60003800000 */
[----:B0-----:R-:W-:-:S04]  /*9ed0*/  FMUL R10, R3, R200 ;  /* 0x000000c8030a7220 */ /* 0x001fc80000400000 */
[----:B------:R-:W-:-:S05]  /*9ee0*/  FFMA R10, R37, R201, R10 ;  /* 0x000000c9250a7223 */ /* 0x000fca000000000a */
[----:B------:R-:W-:-:S05]  /*9ef0*/  F2FP.F16.F32.PACK_AB R10, RZ, R10 ;  /* 0x0000000aff0a723e */ /* 0x000fca00000000ff */
[----:B------:R0:W-:Y:S01]  /*9f00*/  @P4 STG.E.U16 desc[UR54][R14.64+0x152], R10 ;  /* 0x0001520a0e004986 */ /* 0x0001e2000c101536 */
[----:B------:R-:W-:Y:S05]  /*9f10*/  @!P5 BRA `(.L_x_362) ;  /* 0x000000000004d947 */ /* 0x000fea0003800000 */
[----:B------:R0:W5:Y:S02]  /*9f20*/  LDG.E.LTC128B.U16 R11, desc[UR54][R208.64+0x150] ;  /* 0x00015036d00b7981 */ /* 0x000164000c1e1520 */
.L_x_362:
[----:B------:R-:W-:Y:S05]  /*9f30*/  BSYNC B1 ;  /* 0x0000000000017941 */ /* 0x000fea0003800000 */
.L_x_361:
        /* <DEDUP_REMOVED lines=9> */
.L_x_364:
[----:B------:R-:W-:Y:S05]  /*9fd0*/  BSYNC B1 ;  /* 0x0000000000017941 */ /* 0x000fea0003800000 */
.L_x_363:
        /* <DEDUP_REMOVED lines=9> */
.L_x_366:
[----:B------:R-:W-:Y:S05]  /*a070*/  BSYNC B1 ;  /* 0x0000000000017941 */ /* 0x000fea0003800000 */
.L_x_365:
        /* <DEDUP_REMOVED lines=9> */
.L_x_368:
[----:B------:R-:W-:Y:S05]  /*a110*/  BSYNC B1 ;  /* 0x0000000000017941 */ /* 0x000fea0003800000 */
.L_x_367:
        /* <DEDUP_REMOVED lines=9> */
.L_x_370:
[----:B------:R-:W-:Y:S05]  /*a1b0*/  BSYNC B1 ;  /* 0x0000000000017941 */ /* 0x000fea0003800000 */
.L_x_369:
        /* <DEDUP_REMOVED lines=9> */
.L_x_372:
[----:B------:R-:W-:Y:S05]  /*a250*/  BSYNC B1 ;  /* 0x0000000000017941 */ /* 0x000fea0003800000 */
.L_x_371:
        /* <DEDUP_REMOVED lines=9> */
.L_x_374:
[----:B------:R-:W-:Y:S05]  /*a2f0*/  BSYNC B1 ;  /* 0x0000000000017941 */ /* 0x000fea0003800000 */
.L_x_373:
        /* <DEDUP_REMOVED lines=9> */
.L_x_376:
[----:B------:R-:W-:Y:S05]  /*a390*/  BSYNC B1 ;  /* 0x0000000000017941 */ /* 0x000fea0003800000 */
.L_x_375:
        /* <DEDUP_REMOVED lines=9> */
.L_x_378:
[----:B------:R-:W-:Y:S05]  /*a430*/  BSYNC B1 ;  /* 0x0000000000017941 */ /* 0x000fea0003800000 */
.L_x_377:
        /* <DEDUP_REMOVED lines=9> */
.L_x_380:
[----:B------:R-:W-:Y:S05]  /*a4d0*/  BSYNC B1 ;  /* 0x0000000000017941 */ /* 0x000fea0003800000 */
.L_x_379:
[----:B------:R-:W-:Y:S05]  /*a4e0*/  @!P0 BRA `(.L_x_381) ;  /* 0x0000003000088947 */ /* 0x000fea0003800000 */
[----:B-----5:R-:W-:-:S05]  /*a4f0*/  HADD2.F32 R11, -RZ, R11.H0_H0 ;  /* 0x2000000bff0b7230 */ /* 0x020fca0000004100 */
[----:B------:R-:W-:-:S04]  /*a500*/  FMUL R4, R11, R200 ;  /* 0x000000c80b047220 */ /* 0x000fc80000400000 */
[----:B------:R-:W-:-:S05]  /*a510*/  FFMA R4, R31, R201, R4 ;  /* 0x000000c91f047223 */ /* 0x000fca0000000004 */
[----:B------:R-:W-:-:S05]  /*a520*/  F2FP.F16.F32.PACK_AB R4, RZ, R4 ;  /* 0x00000004ff04723e */ /* 0x000fca00000000ff */
[----:B------:R0:W-:Y:S01]  /*a530*/  STG.E.U16 desc[UR54][R8.64+0x152], R4 ;  /* 0x0001520408007986 */ /* 0x0001e2000c101536 */
[----:B------:R-:W-:Y:S05]  /*a540*/  BRA `(.L_x_381) ;  /* 0x0000002c00f07947 */ /* 0x000fea0003800000 */
.L_x_34:
[----:B------:R-:W-:Y:S01]  /*a550*/  ULDC.64 UR4, c[0x0][0x5c0] ;  /* 0x0001700000047ab9 */ /* 0x000fe20000000a00 */
[-C--:B------:R-:W-:Y:S01]  /*a560*/  FMUL R192, R192, R201.reuse ;  /* 0x000000c9c0c07220 */ /* 0x080fe20000400000 */
[----:B------:R-:W-:Y:S01]  /*a570*/  LEA R6, P2, R12, UR4, 0x1 ;  /* 0x000000040c067c11 */ /* 0x000fe2000f8408ff */
[----:B------:R-:W-:Y:S01]  /*a580*/  IMAD.SHL.U32 R11, R206, 0x10, RZ ;  /* 0x00000010ce0b7824 */ /* 0x000fe200078e00ff */
[----:B------:R-:W-:Y:S01]  /*a590*/  ISETP.GT.AND P3, PT, R3, 0x1, PT ;  /* 0x000000010300780c */ /* 0x000fe20003f64270 */
[-C--:B------:R-:W-:Y:S01]  /*a5a0*/  FMUL R193, R193, R201.reuse ;  /* 0x000000c9c1c17220 */ /* 0x080fe20000400000 */
[----:B------:R-:W-:Y:S01]  /*a5b0*/  F2FP.F16.F32.PACK_AB R192, RZ, R192 ;  /* 0x000000c0ffc0723e */ /* 0x000fe200000000ff */
[-C--:B------:R-:W-:Y:S01]  /*a5c0*/  FMUL R195, R195, R201.reuse ;  /* 0x000000c9c3c37220 */ /* 0x080fe20000400000 */
[----:B------:R-:W-:Y:S01]  /*a5d0*/  LEA.HI.X R7, R12, UR5, R211, 0x1, P2 ;  /* 0x000000050c077c11 */ /* 0x000fe200090f0cd3 */
[-C--:B------:R-:W-:Y:S01]  /*a5e0*/  FMUL R194, R194, R201.reuse ;  /* 0x000000c9c2c27220 */ /* 0x080fe20000400000 */
[----:B------:R-:W-:Y:S01]  /*a5f0*/  ISETP.GT.AND P2, PT, R4, RZ, P3 ;  /* 0x000000ff0400720c */ /* 0x000fe20001f44270 */
[-C--:B------:R-:W-:Y:S01]  /*a600*/  FMUL R197, R197, R201.reuse ;  /* 0x000000c9c5c57220 */ /* 0x080fe20000400000 */
[----:B------:R-:W-:Y:S01]  /*a610*/  SHF.L.U64.HI R5, R206, 0x4, R207 ;  /* 0x00000004ce057819 */ /* 0x000fe200000102cf */
[----:B------:R-:W-:Y:S01]  /*a620*/  @P1 STG.E.U16 desc[UR54][R6.64], R192 ;  /* 0x000000c006001986 */ /* 0x000fe2000c101536 */
[----:B------:R-:W-:Y:S01]  /*a630*/  ISETP.GT.AND P1, PT, R4, 0x8, P3 ;  /* 0x000000080400780c */ /* 0x000fe20001f24270 */
[-C--:B------:R-:W-:Y:S01]  /*a640*/  FMUL R196, R196, R201.reuse ;  /* 0x000000c9c4c47220 */ /* 0x080fe20000400000 */
[----:B------:R-:W-:Y:S01]  /*a650*/  IADD3 R8, P4, R11, R6, RZ ;  /* 0x000000060b087210 */ /* 0x000fe20007f9e0ff */
[-C--:B------:R-:W-:Y:S01]  /*a660*/  FMUL R199, R199, R201.reuse ;  /* 0x000000c9c7c77220 */ /* 0x080fe20000400000 */
[----:B------:R-:W-:Y:S01]  /*a670*/  ISETP.GT.AND P5, PT, R4, 0x8, P0 ;  /* 0x000000080400780c */ /* 0x000fe200007a4270 */
[----:B------:R-:W-:Y:S01]  /*a680*/  FMUL R198, R198, R201 ;  /* 0x000000c9c6c67220 */ /* 0x000fe20000400000 */
[----:B------:R-:W-:Y:S01]  /*a690*/  F2FP.F16.F32.PACK_AB R193, RZ, R193 ;  /* 0x000000c1ffc1723e */ /* 0x000fe200000000ff */
[----:B------:R-:W-:Y:S01]  /*a6a0*/  IMAD.X R9, R5, 0x1, R7, P4 ;  /* 0x0000000105097824 */ /* 0x000fe200020e0607 */
[----:B------:R-:W-:Y:S01]  /*a6b0*/  F2FP.F16.F32.PACK_AB R195, RZ, R195 ;  /* 0x000000c3ffc3723e */ /* 0x000fe200000000ff */
[-C--:B------:R-:W-:Y:S01]  /*a6c0*/  FMUL R184, R184, R201.reuse ;  /* 0x000000c9b8b87220 */ /* 0x080fe20000400000 */
[----:B------:R-:W-:Y:S01]  /*a6d0*/  F2FP.F16.F32.PACK_AB R194, RZ, R194 ;  /* 0x000000c2ffc2723e */ /* 0x000fe200000000ff */
[----:B------:R-:W-:Y:S01]  /*a6e0*/  @P2 STG.E.U16 desc[UR54][R6.64+0x2], R193 ;  /* 0x000002c106002986 */ /* 0x000fe2000c101536 */
[----:B------:R-:W-:Y:S01]  /*a6f0*/  ISETP.GT.AND P2, PT, R3, 0x8, PT ;  /* 0x000000080300780c */ /* 0x000fe20003f44270 */
[----:B------:R-:W-:Y:S01]  /*a700*/  FMUL R185, R185, R201 ;  /* 0x000000c9b9b97220 */ /* 0x000fe20000400000 */
[----:B------:R-:W-:Y:S01]  /*a710*/  F2FP.F16.F32.PACK_AB R197, RZ, R197 ;  /* 0x000000c5ffc5723e */ /* 0x000fe200000000ff */
[----:B------:R-:W-:Y:S01]  /*a720*/  @P1 STG.E.U16 desc[UR54][R8.64+0x2], R195 ;  /* 0x000002c308001986 */ /* 0x000fe2000c101536 */
[----:B------:R-:W-:Y:S01]  /*a730*/  ISETP.GT.AND P1, PT, R3, 0x9, PT ;  /* 0x000000090300780c */ /* 0x000fe20003f24270 */
[----:B------:R-:W-:Y:S01]  /*a740*/  IMAD R207, R207, 0xf0, RZ ;  /* 0x000000f0cfcf7824 */ /* 0x000fe200078e02ff */
[----:B------:R-:W-:Y:S01]  /*a750*/  F2FP.F16.F32.PACK_AB R196, RZ, R196 ;  /* 0x000000c4ffc4723e */ /* 0x000fe200000000ff */
[----:B------:R-:W-:Y:S01]  /*a760*/  @P5 STG.E.U16 desc[UR54][R8.64], R194 ;  /* 0x000000c208005986 */ /* 0x000fe2000c101536 */
[----:B------:R-:W-:Y:S01]  /*a770*/  ISETP.GT.AND P4, PT, R4, RZ, P1 ;  /* 0x000000ff0400720c */ /* 0x000fe20000f84270 */
[----:B------:R-:W-:Y:S01]  /*a780*/  IMAD.WIDE.U32 R14, R206, 0xf0, R8 ;  /* 0x000000f0ce0e7825 */ /* 0x000fe200078e0008 */
[----:B------:R-:W-:-:S03]  /*a790*/  ISETP.GT.AND P5, PT, R4, RZ, P2 ;  /* 0x000000ff0400720c */ /* 0x000fc600017a4270 */
[----:B------:R-:W-:Y:S01]  /*a7a0*/  FMUL R186, R186, R201 ;  /* 0x000000c9baba7220 */ /* 0x000fe20000400000 */
[----:B------:R-:W-:Y:S01]  /*a7b0*/  F2FP.F16.F32.PACK_AB R199, RZ, R199 ;  /* 0x000000c7ffc7723e */ /* 0x000fe200000000ff */
[----:B------:R-:W-:Y:S01]  /*a7c0*/  IMAD.IADD R15, R207, 0x1, R15 ;  /* 0x00000001cf0f7824 */ /* 0x000fe200078e020f */
[----:B------:R-:W-:Y:S01]  /*a7d0*/  F2FP.F16.F32.PACK_AB R198, RZ, R198 ;  /* 0x000000c6ffc6723e */ /* 0x000fe200000000ff */
[-C--:B------:R-:W-:Y:S01]  /*a7e0*/  FMUL R187, R187, R201.reuse ;  /* 0x000000c9bbbb7220 */ /* 0x080fe20000400000 */
[----:B------:R-:W-:Y:S01]  /*a7f0*/  F2FP.F16.F32.PACK_AB R184, RZ, R184 ;  /* 0x000000b8ffb8723e */ /* 0x000fe200000000ff */
[----:B------:R-:W-:Y:S01]  /*a800*/  FMUL R188, R188, R201 ;  /* 0x000000c9bcbc7220 */ /* 0x000fe20000400000 */
[----:B------:R-:W-:Y:S01]  /*a810*/  F2FP.F16.F32.PACK_AB R185, RZ, R185 ;  /* 0x000000b9ffb9723e */ /* 0x000fe200000000ff */
[-C--:B------:R-:W-:Y:S01]  /*a820*/  FMUL R189, R189, R201.reuse ;  /* 0x000000c9bdbd7220 */ /* 0x080fe20000400000 */
[----:B------:R-:W-:Y:S01]  /*a830*/  F2FP.F16.F32.PACK_AB R186, RZ, R186 ;  /* 0x000000baffba723e */ /* 0x000fe200000000ff */
[----:B------:R-:W-:Y:S01]  /*a840*/  @P4 STG.E.U16 desc[UR54][R6.64+0x12], R197 ;  /* 0x000012c506004986 */ /* 0x000fe2000c101536 */
[----:B------:R-:W-:Y:S01]  /*a850*/  ISETP.GT.AND P4, PT, R4, 0x8, P1 ;  /* 0x000000080400780c */ /* 0x000fe20000f84270 */
[----:B------:R-:W-:Y:S01]  /*a860*/  FMUL R190, R190, R201 ;  /* 0x000000c9bebe7220 */ /* 0x000fe20000400000 */
[----:B------:R-:W-:Y:S01]  /*a870*/  F2FP.F16.F32.PACK_AB R187, RZ, R187 ;  /* 0x000000bbffbb723e */ /* 0x000fe200000000ff */
[----:B------:R-:W-:Y:S01]  /*a880*/  @P5 STG.E.U16 desc[UR54][R6.64+0x10], R196 ;  /* 0x000010c406005986 */ /* 0x000fe2000c101536 */
[----:B------:R-:W-:Y:S01]  /*a890*/  ISETP.GT.AND P5, PT, R4, 0x8, P2 ;  /* 0x000000080400780c */ /* 0x000fe200017a4270 */
[-C--:B------:R-:W-:Y:S01]  /*a8a0*/  FMUL R191, R191, R201.reuse ;  /* 0x000000c9bfbf7220 */ /* 0x080fe20000400000 */
[----:B------:R-:W-:Y:S01]  /*a8b0*/  F2FP.F16.F32.PACK_AB R188, RZ, R188 ;  /* 0x000000bcffbc723e */ /* 0x000fe200000000ff */
[----:B------:R-:W-:Y:S01]  /*a8c0*/  FMUL R177, R177, R201 ;  /* 0x000000c9b1b17220 */ /* 0x000fe20000400000 */
[----:B------:R-:W-:Y:S01]  /*a8d0*/  F2FP.F16.F32.PACK_AB R189, RZ, R189 ;  /* 0x000000bdffbd723e */ /* 0x000fe200000000ff */
[-C--:B------:R-:W-:Y:S01]  /*a8e0*/  FMUL R176, R176, R201.reuse ;  /* 0x000000c9b0b07220 */ /* 0x080fe20000400000 */
[----:B------:R-:W-:Y:S01]  /*a8f0*/  F2FP.F16.F32.PACK_AB R190, RZ, R190 ;  /* 0x000000beffbe723e */ /* 0x000fe200000000ff */
[----:B------:R-:W-:Y:S01]  /*a900*/  FMUL R178, R178, R201 ;  /* 0x000000c9b2b27220 */ /* 0x000fe20000400000 */
[----:B------:R-:W-:Y:S01]  /*a910*/  F2FP.F16.F32.PACK_AB R191, RZ, R191 ;  /* 0x000000bfffbf723e */ /* 0x000fe200000000ff */
[----:B------:R-:W-:Y:S01]  /*a920*/  @P4 STG.E.U16 desc[UR54][R8.64+0x12], R199 ;  /* 0x000012c708004986 */ /* 0x000fe2000c101536 */
[C---:B------:R-:W-:Y:S01]  /*a930*/  ISETP.GT.AND P4, PT, R4.reuse, 0x80, P0 ;  /* 0x000000800400780c */ /* 0x040fe20000784270 */
[-C--:B------:R-:W-:Y:S01]  /*a940*/  FMUL R179, R179, R201.reuse ;  /* 0x000000c9b3b37220 */ /* 0x080fe20000400000 */
[C---:B------:R-:W-:Y:S01]  /*a950*/  ISETP.GT.AND P0, PT, R4.reuse, 0x88, P0 ;  /* 0x000000880400780c */ /* 0x040fe20000704270 */
[----:B------:R-:W-:Y:S01]  /*a960*/  @P5 STG.E.U16 desc[UR54][R8.64+0x10], R198 ;  /* 0x000010c608005986 */ /* 0x000fe2000c101536 */
[----:B------:R-:W-:Y:S01]  /*a970*/  ISETP.GT.AND P5, PT, R4, 0x80, P3 ;  /* 0x000000800400780c */ /* 0x000fe20001fa4270 */
[-C--:B------:R-:W-:Y:S01]  /*a980*/  FMUL R180, R180, R201.reuse ;  /* 0x000000c9b4b47220 */ /* 0x080fe20000400000 */
[----:B------:R-:W-:Y:S01]  /*a990*/  ISETP.GT.AND P3, PT, R4, 0x88, P3 ;  /* 0x000000880400780c */ /* 0x000fe20001f64270 */
[----:B------:R-:W-:Y:S01]  /*a9a0*/  FMUL R181, R181, R201 ;  /* 0x000000c9b5b57220 */ /* 0x000fe20000400000 */
[----:B------:R-:W-:Y:S01]  /*a9b0*/  F2FP.F16.F32.PACK_AB R177, RZ, R177 ;  /* 0x000000b1ffb1723e */ /* 0x000fe200000000ff */
[-C--:B------:R-:W-:Y:S01]  /*a9c0*/  FMUL R182, R182, R201.reuse ;  /* 0x000000c9b6b67220 */ /* 0x080fe20000400000 */
[----:B------:R-:W-:Y:S01]  /*a9d0*/  F2FP.F16.F32.PACK_AB R176, RZ, R176 ;  /* 0x000000b0ffb0723e */ /* 0x000fe200000000ff */
[-C--:B------:R-:W-:Y:S01]  /*a9e0*/  FMUL R183, R183, R201.reuse ;  /* 0x000000c9b7b77220 */ /* 0x080fe20000400000 */
[----:B------:R-:W-:Y:S01]  /*a9f0*/  F2FP.F16.F32.PACK_AB R178, RZ, R178 ;  /* 0x000000b2ffb2723e */ /* 0x000fe200000000ff */
[----:B------:R-:W-:Y:S01]  /*aa00*/  @P4 STG.E.U16 desc[UR54][R14.64], R184 ;  /* 0x000000b80e004986 */ /* 0x000fe2000c101536 */
[----:B------:R-:W-:Y:S01]  /*aa10*/  IADD3 R12, P4, R11, R14, RZ ;  /* 0x0000000e0b0c7210 */ /* 0x000fe20007f9e0ff */
[----:B------:R-:W-:Y:S01]  /*aa20*/  FMUL R168, R168, R201 ;  /* 0x000000c9a8a87220 */ /* 0x000fe20000400000 */
[----:B------:R-:W-:Y:S01]  /*aa30*/  F2FP.F16.F32.PACK_AB R179, RZ, R179 ;  /* 0x000000b3ffb3723e */ /* 0x000fe200000000ff */
[----:B------:R-:W-:Y:S01]  /*aa40*/  @P5 STG.E.U16 desc[UR54][R14.64+0x2], R185 ;  /* 0x000002b90e005986 */ /* 0x000fe2000c101536 */
[C---:B------:R-:W-:Y:S01]  /*aa50*/  ISETP.GT.AND P5, PT, R4.reuse, 0x80, P2 ;  /* 0x000000800400780c */ /* 0x040fe200017a4270 */
[--C-:B------:R-:W-:Y:S01]  /*aa60*/  IMAD.X R13, R5, 0x1, R15.reuse, P4 ;  /* 0x00000001050d7824 */ /* 0x100fe200020e060f */
[C---:B------:R-:W-:Y:S01]  /*aa70*/  ISETP.GT.AND P4, PT, R4.reuse, 0x80, P1 ;  /* 0x000000800400780c */ /* 0x040fe20000f84270 */
[-C--:B------:R-:W-:Y:S01]  /*aa80*/  FMUL R169, R169, R201.reuse ;  /* 0x000000c9a9a97220 */ /* 0x080fe20000400000 */
[----:B------:R-:W-:Y:S01]  /*aa90*/  ISETP.GT.AND P1, PT, R4, 0x88, P1 ;  /* 0x000000880400780c */ /* 0x000fe20000f24270 */
[-C--:B------:R-:W-:Y:S01]  /*aaa0*/  FMUL R170, R170, R201.reuse ;  /* 0x000000c9aaaa7220 */ /* 0x080fe20000400000 */
[----:B------:R-:W-:Y:S01]  /*aab0*/  @P0 STG.E.U16 desc[UR54][R12.64], R186 ;  /* 0x000000ba0c000986 */ /* 0x000fe2000c101536 */
[----:B------:R-:W-:Y:S01]  /*aac0*/  ISETP.GT.AND P0, PT, R3, 0x11, PT ;  /* 0x000000110300780c */ /* 0x000fe20003f04270 */
[-C--:B------:R-:W-:Y:S01]  /*aad0*/  FMUL R171, R171, R201.reuse ;  /* 0x000000c9abab7220 */ /* 0x080fe20000400000 */
[----:B------:R-:W-:Y:S01]  /*aae0*/  F2FP.F16.F32.PACK_AB R180, RZ, R180 ;  /* 0x000000b4ffb4723e */ /* 0x000fe200000000ff */
[----:B------:R-:W-:Y:S01]  /*aaf0*/  @P3 STG.E.U16 desc[UR54][R12.64+0x2], R187 ;  /* 0x000002bb0c003986 */ /* 0x000fe2000c101536 */
[----:B------:R-:W-:Y:S01]  /*ab00*/  ISETP.GT.AND P3, PT, R4, 0x88, P2 ;  /* 0x000000880400780c */ /* 0x000fe20001764270 */
[----:B------:R-:W-:Y:S01]  /*ab10*/  FMUL R172, R172, R201 ;  /* 0x000000c9acac7220 */ /* 0x000fe20000400000 */
[----:B------:R-:W-:Y:S01]  /*ab20*/  @P5 IMAD.MOV.U32 R20, RZ, RZ, R14 ;  /* 0x000000ffff145224 */ /* 0x000fe200078e000e */
[----:B------:R-:W-:Y:S01]  /*ab30*/  ISETP.GT.AND P2, PT, R3, 0x10, PT ;  /* 0x000000100300780c */ /* 0x000fe20003f44270 */
[----:B------:R-:W-:Y:S01]  /*ab40*/  @P5 IMAD.MOV.U32 R21, RZ, RZ, R15 ;  /* 0x000000ffff155224 */ /* 0x000fe200078e000f */
[----:B------:R-:W-:Y:S01]  /*ab50*/  F2FP.F16.F32.PACK_AB R181, RZ, R181 ;  /* 0x000000b5ffb5723e */ /* 0x000fe200000000ff */
[-C--:B------:R-:W-:Y:S01]  /*ab60*/  FMUL R173, R173, R201.reuse ;  /* 0x000000c9adad7220 */ /* 0x080fe20000400000 */
[----:B------:R-:W-:Y:S01]  /*ab70*/  F2FP.F16.F32.PACK_AB R182, RZ, R182 ;  /* 0x000000b6ffb6723e */ /* 0x000fe200000000ff */
[-C--:B------:R-:W-:Y:S01]  /*ab80*/  FMUL R175, R175, R201.reuse ;  /* 0x000000c9afaf7220 */ /* 0x080fe20000400000 */
[----:B------:R-:W-:Y:S01]  /*ab90*/  @P5 STG.E.U16 desc[UR54][R20.64+0x10], R188 ;  /* 0x000010bc14005986 */ /* 0x000fe2000c101536 */
[----:B------:R-:W-:Y:S01]  /*aba0*/  ISETP.GT.AND P5, PT, R4, RZ, P0 ;  /* 0x000000ff0400720c */ /* 0x000fe200007a4270 */
[----:B------:R-:W-:Y:S01]  /*abb0*/  FMUL R174, R174, R201 ;  /* 0x000000c9aeae7220 */ /* 0x000fe20000400000 */
[----:B------:R-:W-:Y:S01]  /*abc0*/  F2FP.F16.F32.PACK_AB R183, RZ, R183 ;  /* 0x000000b7ffb7723e */ /* 0x000fe200000000ff */
[----:B------:R-:W-:Y:S01]  /*abd0*/  @P4 STG.E.U16 desc[UR54][R14.64+0x12], R189 ;  /* 0x000012bd0e004986 */ /* 0x000fe2000c101536 */
[----:B------:R-:W-:Y:S01]  /*abe0*/  ISETP.GT.AND P4, PT, R4, RZ, P2 ;  /* 0x000000ff0400720c */ /* 0x000fe20001784270 */
[-C--:B------:R-:W-:Y:S01]  /*abf0*/  FMUL R160, R160, R201.reuse ;  /* 0x000000c9a0a07220 */ /* 0x080fe20000400000 */
[----:B------:R-:W-:Y:S01]  /*ac00*/  F2FP.F16.F32.PACK_AB R168, RZ, R168 ;  /* 0x000000a8ffa8723e */ /* 0x000fe200000000ff */
[----:B------:R-:W-:Y:S01]  /*ac10*/  @P3 STG.E.U16 desc[UR54][R12.64+0x10], R190 ;  /* 0x000010be0c003986 */ /* 0x000fe2000c101536 */
[C---:B------:R-:W-:Y:S01]  /*ac20*/  ISETP.GT.AND P3, PT, R4.reuse, 0x8, P2 ;  /* 0x000000080400780c */ /* 0x040fe20001764270 */
[----:B------:R-:W-:Y:S01]  /*ac30*/  FMUL R161, R161, R201 ;  /* 0x000000c9a1a17220 */ /* 0x000fe20000400000 */
[----:B------:R-:W-:Y:S01]  /*ac40*/  F2FP.F16.F32.PACK_AB R169, RZ, R169 ;  /* 0x000000a9ffa9723e */ /* 0x000fe200000000ff */
[----:B------:R0:W-:Y:S01]  /*ac50*/  @P1 STG.E.U16 desc[UR54][R12.64+0x12], R191 ;  /* 0x000012bf0c001986 */ /* 0x0001e2000c101536 */
[----:B------:R-:W-:Y:S01]  /*ac60*/  ISETP.GT.AND P1, PT, R3, 0x18, PT ;  /* 0x000000180300780c */ /* 0x000fe20003f24270 */
[-C--:B------:R-:W-:Y:S01]  /*ac70*/  FMUL R163, R163, R201.reuse ;  /* 0x000000c9a3a37220 */ /* 0x080fe20000400000 */
[----:B------:R-:W-:Y:S01]  /*ac80*/  F2FP.F16.F32.PACK_AB R170, RZ, R170 ;  /* 0x000000aaffaa723e */ /* 0x000fe200000000ff */
[----:B------:R1:W-:Y:S01]  /*ac90*/  @P5 STG.E.U16 desc[UR54][R6.64+0x22], R177 ;  /* 0x000022b106005986 */ /* 0x0003e2000c101536 */
[----:B------:R-:W-:Y:S01]  /*aca0*/  ISETP.GT.AND P5, PT, R4, 0x8, P0 ;  /* 0x000000080400780c */ /* 0x000fe200007a4270 */
[----:B------:R-:W-:Y:S01]  /*acb0*/  FMUL R162, R162, R201 ;  /* 0x000000c9a2a27220 */ /* 0x000fe20000400000 */
[----:B------:R-:W-:Y:S01]  /*acc0*/  F2FP.F16.F32.PACK_AB R171, RZ, R171 ;  /* 0x000000abffab723e */ /* 0x000fe200000000ff */
[----:B------:R1:W-:Y:S01]  /*acd0*/  @P4 STG.E.U16 desc[UR54][R6.64+0x20], R176 ;  /* 0x000020b006004986 */ /* 0x0003e2000c101536 */
[----:B------:R-:W-:Y:S01]  /*ace0*/  ISETP.GT.AND P4, PT, R4, RZ, P1 ;  /* 0x000000ff0400720c */ /* 0x000fe20000f84270 */
[----:B------:R-:W-:Y:S01]  /*acf0*/  FMUL R164, R164, R201 ;  /* 0x000000c9a4a47220 */ /* 0x000fe20000400000 */
[----:B------:R-:W-:Y:S01]  /*ad00*/  F2FP.F16.F32.PACK_AB R172, RZ, R172 ;  /* 0x000000acffac723e */ /* 0x000fe200000000ff */
[----:B------:R1:W-:Y:S01]  /*ad10*/  @P3 STG.E.U16 desc[UR54][R8.64+0x20], R178 ;  /* 0x000020b208003986 */ /* 0x0003e2000c101536 */
[----:B------:R-:W-:Y:S01]  /*ad20*/  ISETP.GT.AND P3, PT, R3, 0x19, PT ;  /* 0x000000190300780c */ /* 0x000fe20003f64270 */
[----:B0-----:R-:W-:Y:S01]  /*ad30*/  IMAD.WIDE.U32 R12, R206, 0xf0, R8 ;  /* 0x000000f0ce0c7825 */ /* 0x001fe200078e0008 */
[----:B------:R-:W-:-:S03]  /*ad40*/  F2FP.F16.F32.PACK_AB R173, RZ, R173 ;  /* 0x000000adffad723e */ /* 0x000fc600000000ff */
[----:B------:R-:W-:Y:S01]  /*ad50*/  FMUL R165, R165, R201 ;  /* 0x000000c9a5a57220 */ /* 0x000fe20000400000 */
[----:B------:R-:W-:Y:S01]  /*ad60*/  F2FP.F16.F32.PACK_AB R175, RZ, R175 ;  /* 0x000000afffaf723e */ /* 0x000fe200000000ff */
[----:B------:R1:W-:Y:S01]  /*ad70*/  @P5 STG.E.U16 desc[UR54][R8.64+0x22], R179 ;  /* 0x000022b308005986 */ /* 0x0003e2000c101536 */
[C---:B------:R-:W-:Y:S01]  /*ad80*/  ISETP.GT.AND P5, PT, R4.reuse, RZ, P3 ;  /* 0x000000ff0400720c */ /* 0x040fe20001fa4270 */
[----:B------:R-:W-:Y:S01]  /*ad90*/  IMAD.IADD R13, R207, 0x1, R13 ;  /* 0x00000001cf0d7824 */ /* 0x000fe200078e020d */
[----:B------:R-:W-:Y:S01]  /*ada0*/  F2FP.F16.F32.PACK_AB R174, RZ, R174 ;  /* 0x000000aeffae723e */ /* 0x000fe200000000ff */
[----:B------:R1:W-:Y:S01]  /*adb0*/  @P4 STG.E.U16 desc[UR54][R6.64+0x30], R180 ;  /* 0x000030b406004986 */ /* 0x0003e2000c101536 */
[----:B------:R-:W-:Y:S01]  /*adc0*/  ISETP.GT.AND P4, PT, R4, 0x8, P1 ;  /* 0x000000080400780c */ /* 0x000fe20000f84270 */
[-C--:B------:R-:W-:Y:S01]  /*add0*/  FMUL R166, R166, R201.reuse ;  /* 0x000000c9a6a67220 */ /* 0x080fe20000400000 */
[----:B------:R-:W-:Y:S01]  /*ade0*/  F2FP.F16.F32.PACK_AB R160, RZ, R160 ;  /* 0x000000a0ffa0723e */ /* 0x000fe200000000ff */
[----:B------:R-:W-:Y:S01]  /*adf0*/  FMUL R167, R167, R201 ;  /* 0x000000c9a7a77220 */ /* 0x000fe20000400000 */
[----:B------:R-:W-:Y:S01]  /*ae00*/  F2FP.F16.F32.PACK_AB R161, RZ, R161 ;  /* 0x000000a1ffa1723e */ /* 0x000fe200000000ff */
[----:B------:R-:W-:Y:S01]  /*ae10*/  FMUL R152, R152, R201 ;  /* 0x000000c998987220 */ /* 0x000fe20000400000 */
[----:B------:R-:W-:Y:S01]  /*ae20*/  F2FP.F16.F32.PACK_AB R163, RZ, R163 ;  /* 0x000000a3ffa3723e */ /* 0x000fe200000000ff */
[-C--:B------:R-:W-:Y:S01]  /*ae30*/  FMUL R153, R153, R201.reuse ;  /* 0x000000c999997220 */ /* 0x080fe20000400000 */
[----:B------:R-:W-:Y:S01]  /*ae40*/  F2FP.F16.F32.PACK_AB R162, RZ, R162 ;  /* 0x000000a2ffa2723e */ /* 0x000fe200000000ff */
[----:B------:R1:W-:Y:S01]  /*ae50*/  @P5 STG.E.U16 desc[UR54][R6.64+0x32], R181 ;  /* 0x000032b506005986 */ /* 0x0003e2000c101536 */
[----:B------:R-:W-:Y:S01]  /*ae60*/  ISETP.GT.AND P5, PT, R4, 0x8, P3 ;  /* 0x000000080400780c */ /* 0x000fe20001fa4270 */
[-C--:B------:R-:W-:Y:S01]  /*ae70*/  FMUL R154, R154, R201.reuse ;  /* 0x000000c99a9a7220 */ /* 0x080fe20000400000 */
[----:B------:R-:W-:Y:S01]  /*ae80*/  F2FP.F16.F32.PACK_AB R164, RZ, R164 ;  /* 0x000000a4ffa4723e */ /* 0x000fe200000000ff */
[----:B------:R1:W-:Y:S01]  /*ae90*/  @P4 STG.E.U16 desc[UR54][R8.64+0x30], R182 ;  /* 0x000030b608004986 */ /* 0x0003e2000c101536 */
[C---:B------:R-:W-:Y:S01]  /*aea0*/  ISETP.GT.AND P4, PT, R4.reuse, 0x80, P2 ;  /* 0x000000800400780c */ /* 0x040fe20001784270 */
[-C--:B------:R-:W-:Y:S01]  /*aeb0*/  FMUL R155, R155, R201.reuse ;  /* 0x000000c99b9b7220 */ /* 0x080fe20000400000 */
[----:B------:R-:W-:Y:S01]  /*aec0*/  ISETP.GT.AND P2, PT, R4, 0x88, P2 ;  /* 0x000000880400780c */ /* 0x000fe20001744270 */
[----:B------:R-:W-:Y:S01]  /*aed0*/  FMUL R157, R157, R201 ;  /* 0x000000c99d9d7220 */ /* 0x000fe20000400000 */
[----:B------:R-:W-:Y:S01]  /*aee0*/  F2FP.F16.F32.PACK_AB R165, RZ, R165 ;  /* 0x000000a5ffa5723e */ /* 0x000fe200000000ff */
[-C--:B------:R-:W-:Y:S01]  /*aef0*/  FMUL R156, R156, R201.reuse ;  /* 0x000000c99c9c7220 */ /* 0x080fe20000400000 */
[----:B------:R-:W-:Y:S01]  /*af00*/  F2FP.F16.F32.PACK_AB R166, RZ, R166 ;  /* 0x000000a6ffa6723e */ /* 0x000fe200000000ff */
[----:B------:R-:W-:Y:S01]  /*af10*/  FMUL R158, R158, R201 ;  /* 0x000000c99e9e7220 */ /* 0x000fe20000400000 */
[----:B------:R-:W-:Y:S01]  /*af20*/  F2FP.F16.F32.PACK_AB R167, RZ, R167 ;  /* 0x000000a7ffa7723e */ /* 0x000fe200000000ff */
[----:B------:R1:W-:Y:S01]  /*af30*/  @P5 STG.E.U16 desc[UR54][R8.64+0x32], R183 ;  /* 0x000032b708005986 */ /* 0x0003e2000c101536 */
[----:B------:R-:W-:Y:S01]  /*af40*/  IADD3 R10, P5, R11, R12, RZ ;  /* 0x0000000c0b0a7210 */ /* 0x000fe20007fbe0ff */
[-C--:B------:R-:W-:Y:S01]  /*af50*/  FMUL R159, R159, R201.reuse ;  /* 0x000000c99f9f7220 */ /* 0x080fe20000400000 */
[----:B------:R-:W-:Y:S01]  /*af60*/  F2FP.F16.F32.PACK_AB R152, RZ, R152 ;  /* 0x00000098ff98723e */ /* 0x000fe200000000ff */
[----:B------:R1:W-:Y:S01]  /*af70*/  @P4 STG.E.U16 desc[UR54][R12.64+0x20], R168 ;  /* 0x000020a80c004986 */ /* 0x0003e2000c101536 */
[C---:B------:R-:W-:Y:S01]  /*af80*/  ISETP.GT.AND P4, PT, R4.reuse, 0x80, P0 ;  /* 0x000000800400780c */ /* 0x040fe20000784270 */
[----:B------:R-:W-:Y:S01]  /*af90*/  IMAD.X R11, R5, 0x1, R13, P5 ;  /* 0x00000001050b7824 */ /* 0x000fe200028e060d */
[----:B------:R-:W-:Y:S01]  /*afa0*/  ISETP.GT.AND P0, PT, R4, 0x88, P0 ;  /* 0x000000880400780c */ /* 0x000fe20000704270 */
[----:B------:R-:W-:Y:S01]  /*afb0*/  FMUL R144, R144, R201 ;  /* 0x000000c990907220 */ /* 0x000fe20000400000 */
[----:B------:R-:W-:Y:S01]  /*afc0*/  F2FP.F16.F32.PACK_AB R153, RZ, R153 ;  /* 0x00000099ff99723e */ /* 0x000fe200000000ff */
        /* <DEDUP_REMOVED lines=9> */
[C---:B------:R-:W-:Y:S01]  /*b060*/  ISETP.GT.AND P4, PT, R4.reuse, 0x80, P1 ;  /* 0x000000800400780c */ /* 0x040fe20000f84270 */
[-C--:B------:R-:W-:Y:S01]  /*b070*/  FMUL R149, R149, R201.reuse ;  /* 0x000000c995957220 */ /* 0x080fe20000400000 */
[C---:B------:R-:W-:Y:S01]  /*b080*/  ISETP.GT.AND P1, PT, R4.reuse, 0x88, P1 ;  /* 0x000000880400780c */ /* 0x040fe20000f24270 */
[----:B------:R1:W-:Y:S01]  /*b090*/  @P2 STG.E.U16 desc[UR54][R10.64+0x20], R170 ;  /* 0x000020aa0a002986 */ /* 0x0003e2000c101536 */
[----:B------:R-:W-:Y:S01]  /*b0a0*/  ISETP.GT.AND P2, PT, R4, 0x80, P3 ;  /* 0x000000800400780c */ /* 0x000fe20001f44270 */
[-C--:B------:R-:W-:Y:S01]  /*b0b0*/  FMUL R150, R150, R201.reuse ;  /* 0x000000c996967220 */ /* 0x080fe20000400000 */
[----:B------:R-:W-:Y:S01]  /*b0c0*/  ISETP.GT.AND P3, PT, R4, 0x88, P3 ;  /* 0x000000880400780c */ /* 0x000fe20001f64270 */
[----:B------:R1:W-:Y:S01]  /*b0d0*/  @P0 STG.E.U16 desc[UR54][R10.64+0x22], R171 ;  /* 0x000022ab0a000986 */ /* 0x0003e2000c101536 */
[----:B------:R-:W-:Y:S01]  /*b0e0*/  F2FP.F16.F32.PACK_AB R158, RZ, R158 ;  /* 0x0000009eff9e723e */ /* 0x000fe200000000ff */
[----:B------:R-:W-:Y:S01]  /*b0f0*/  FMUL R151, R151, R201 ;  /* 0x000000c997977220 */ /* 0x000fe20000400000 */
[----:B------:R-:W-:Y:S01]  /*b100*/  F2FP.F16.F32.PACK_AB R159, RZ, R159 ;  /* 0x0000009fff9f723e */ /* 0x000fe200000000ff */
[----:B------:R-:W-:Y:S01]  /*b110*/  FMUL R136, R136, R201 ;  /* 0x000000c988887220 */ /* 0x000fe20000400000 */
[----:B------:R-:W-:Y:S01]  /*b120*/  F2FP.F16.F32.PACK_AB R144, RZ, R144 ;  /* 0x00000090ff90723e */ /* 0x000fe200000000ff */
[----:B------:R1:W-:Y:S01]  /*b130*/  @P4 STG.E.U16 desc[UR54][R12.64+0x30], R172 ;  /* 0x000030ac0c004986 */ /* 0x0003e2000c101536 */
[----:B------:R-:W-:Y:S01]  /*b140*/  F2FP.F16.F32.PACK_AB R145, RZ, R145 ;  /* 0x00000091ff91723e */ /* 0x000fe200000000ff */
[----:B------:R-:W-:Y:S01]  /*b150*/  FMUL R137, R137, R201 ;  /* 0x000000c989897220 */ /* 0x000fe20000400000 */
[----:B------:R-:W-:Y:S01]  /*b160*/  F2FP.F16.F32.PACK_AB R147, RZ, R147 ;  /* 0x00000093ff93723e */ /* 0x000fe200000000ff */
[----:B------:R1:W-:Y:S01]  /*b170*/  @P2 STG.E.U16 desc[UR54][R12.64+0x32], R173 ;  /* 0x000032ad0c002986 */ /* 0x0003e2000c101536 */
[C---:B------:R-:W-:Y:S01]  /*b180*/  ISETP.GT.AND P2, PT, R3.reuse, 0x21, PT ;  /* 0x000000210300780c */ /* 0x040fe20003f44270 */
[-C--:B------:R-:W-:Y:S01]  /*b190*/  FMUL R138, R138, R201.reuse ;  /* 0x000000c98a8a7220 */ /* 0x080fe20000400000 */
[----:B------:R-:W-:Y:S01]  /*b1a0*/  F2FP.F16.F32.PACK_AB R146, RZ, R146 ;  /* 0x00000092ff92723e */ /* 0x000fe200000000ff */
[----:B------:R1:W-:Y:S01]  /*b1b0*/  @P3 STG.E.U16 desc[UR54][R10.64+0x32], R175 ;  /* 0x000032af0a003986 */ /* 0x0003e2000c101536 */
[----:B------:R-:W-:Y:S01]  /*b1c0*/  ISETP.GT.AND P3, PT, R3, 0x20, PT ;  /* 0x000000200300780c */ /* 0x000fe20003f64270 */
[-C--:B------:R-:W-:Y:S01]  /*b1d0*/  FMUL R139, R139, R201.reuse ;  /* 0x000000c98b8b7220 */ /* 0x080fe20000400000 */
[C---:B------:R-:W-:Y:S01]  /*b1e0*/  ISETP.GT.AND P4, PT, R4.reuse, RZ, P2 ;  /* 0x000000ff0400720c */ /* 0x040fe20001784270 */
[----:B------:R1:W-:Y:S01]  /*b1f0*/  @P1 STG.E.U16 desc[UR54][R10.64+0x30], R174 ;  /* 0x000030ae0a001986 */ /* 0x0003e2000c101536 */
[C---:B------:R-:W-:Y:S01]  /*b200*/  ISETP.GT.AND P0, PT, R4.reuse, RZ, P3 ;  /* 0x000000ff0400720c */ /* 0x040fe20001f04270 */
[-C--:B------:R-:W-:Y:S01]  /*b210*/  FMUL R141, R141, R201.reuse ;  /* 0x000000c98d8d7220 */ /* 0x080fe20000400000 */
[----:B------:R-:W-:Y:S01]  /*b220*/  ISETP.GT.AND P1, PT, R4, 0x8, P2 ;  /* 0x000000080400780c */ /* 0x000fe20001724270 */
[-C--:B------:R-:W-:Y:S01]  /*b230*/  FMUL R140, R140, R201.reuse ;  /* 0x000000c98c8c7220 */ /* 0x080fe20000400000 */
[----:B------:R-:W-:Y:S01]  /*b240*/  ISETP.GT.AND P5, PT, R4, 0x8, P3 ;  /* 0x000000080400780c */ /* 0x000fe20001fa4270 */
[-C--:B------:R-:W-:Y:S01]  /*b250*/  FMUL R142, R142, R201.reuse ;  /* 0x000000c98e8e7220 */ /* 0x080fe20000400000 */
[----:B------:R-:W-:Y:S01]  /*b260*/  F2FP.F16.F32.PACK_AB R148, RZ, R148 ;  /* 0x00000094ff94723e */ /* 0x000fe200000000ff */
[----:B------:R-:W-:Y:S01]  /*b270*/  FMUL R143, R143, R201 ;  /* 0x000000c98f8f7220 */ /* 0x000fe20000400000 */
[----:B------:R-:W-:Y:S01]  /*b280*/  F2FP.F16.F32.PACK_AB R149, RZ, R149 ;  /* 0x00000095ff95723e */ /* 0x000fe200000000ff */
[----:B------:R-:W-:Y:S01]  /*b290*/  FMUL R128, R128, R201 ;  /* 0x000000c980807220 */ /* 0x000fe20000400000 */
[----:B------:R-:W-:Y:S01]  /*b2a0*/  F2FP.F16.F32.PACK_AB R150, RZ, R150 ;  /* 0x00000096ff96723e */ /* 0x000fe200000000ff */
[----:B------:R1:W-:Y:S01]  /*b2b0*/  @P4 STG.E.U16 desc[UR54][R6.64+0x42], R161 ;  /* 0x000042a106004986 */ /* 0x0003e2000c101536 */
[----:B------:R-:W-:Y:S01]  /*b2c0*/  F2FP.F16.F32.PACK_AB R151, RZ, R151 ;  /* 0x00000097ff97723e */ /* 0x000fe200000000ff */
[-C--:B------:R-:W-:Y:S01]  /*b2d0*/  FMUL R129, R129, R201.reuse ;  /* 0x000000c981817220 */ /* 0x080fe20000400000 */
[----:B------:R-:W-:Y:S01]  /*b2e0*/  F2FP.F16.F32.PACK_AB R136, RZ, R136 ;  /* 0x00000088ff88723e */ /* 0x000fe200000000ff */
[----:B------:R1:W-:Y:S01]  /*b2f0*/  @P0 STG.E.U16 desc[UR54][R6.64+0x40], R160 ;  /* 0x000040a006000986 */ /* 0x0003e2000c101536 */
[----:B------:R-:W-:Y:S01]  /*b300*/  ISETP.GT.AND P0, PT, R3, 0x28, PT ;  /* 0x000000280300780c */ /* 0x000fe20003f04270 */
[----:B------:R-:W-:Y:S01]  /*b310*/  FMUL R131, R131, R201 ;  /* 0x000000c983837220 */ /* 0x000fe20000400000 */
[----:B------:R-:W-:Y:S01]  /*b320*/  F2FP.F16.F32.PACK_AB R137, RZ, R137 ;  /* 0x00000089ff89723e */ /* 0x000fe200000000ff */
[----:B------:R1:W-:Y:S01]  /*b330*/  @P1 STG.E.U16 desc[UR54][R8.64+0x42], R163 ;  /* 0x000042a308001986 */ /* 0x0003e2000c101536 */
[----:B------:R-:W-:Y:S01]  /*b340*/  ISETP.GT.AND P1, PT, R3, 0x29, PT ;  /* 0x000000290300780c */ /* 0x000fe20003f24270 */
[-C--:B------:R-:W-:Y:S01]  /*b350*/  FMUL R130, R130, R201.reuse ;  /* 0x000000c982827220 */ /* 0x080fe20000400000 */
[----:B------:R-:W-:Y:S01]  /*b360*/  F2FP.F16.F32.PACK_AB R138, RZ, R138 ;  /* 0x0000008aff8a723e */ /* 0x000fe200000000ff */
[----:B------:R1:W-:Y:S01]  /*b370*/  @P5 STG.E.U16 desc[UR54][R8.64+0x40], R162 ;  /* 0x000040a208005986 */ /* 0x0003e2000c101536 */
[----:B------:R-:W-:Y:S01]  /*b380*/  ISETP.GT.AND P5, PT, R4, RZ, P0 ;  /* 0x000000ff0400720c */ /* 0x000fe200007a4270 */
[-C--:B------:R-:W-:Y:S01]  /*b390*/  FMUL R132, R132, R201.reuse ;  /* 0x000000c984847220 */ /* 0x080fe20000400000 */
[----:B------:R-:W-:Y:S01]  /*b3a0*/  ISETP.GT.AND P4, PT, R4, RZ, P1 ;  /* 0x000000ff0400720c */ /* 0x000fe20000f84270 */
[----:B------:R-:W-:Y:S01]  /*b3b0*/  FMUL R133, R133, R201 ;  /* 0x000000c985857220 */ /* 0x000fe20000400000 */
[----:B------:R-:W-:Y:S01]  /*b3c0*/  F2FP.F16.F32.PACK_AB R139, RZ, R139 ;  /* 0x0000008bff8b723e */ /* 0x000fe200000000ff */
[----:B------:R-:W-:Y:S01]  /*b3d0*/  FMUL R134, R134, R201 ;  /* 0x000000c986867220 */ /* 0x000fe20000400000 */
[----:B------:R-:W-:Y:S01]  /*b3e0*/  F2FP.F16.F32.PACK_AB R141, RZ, R141 ;  /* 0x0000008dff8d723e */ /* 0x000fe200000000ff */
[-C--:B------:R-:W-:Y:S01]  /*b3f0*/  FMUL R135, R135, R201.reuse ;  /* 0x000000c987877220 */ /* 0x080fe20000400000 */
[----:B------:R-:W-:Y:S01]  /*b400*/  F2FP.F16.F32.PACK_AB R140, RZ, R140 ;  /* 0x0000008cff8c723e */ /* 0x000fe200000000ff */
[-C--:B------:R-:W-:Y:S01]  /*b410*/  FMUL R120, R120, R201.reuse ;  /* 0x000000c978787220 */ /* 0x080fe20000400000 */
[----:B------:R-:W-:Y:S01]  /*b420*/  F2FP.F16.F32.PACK_AB R142, RZ, R142 ;  /* 0x0000008eff8e723e */ /* 0x000fe200000000ff */
[----:B------:R-:W-:Y:S01]  /*b430*/  FMUL R121, R121, R201 ;  /* 0x000000c979797220 */ /* 0x000fe20000400000 */
[----:B------:R-:W-:Y:S01]  /*b440*/  F2FP.F16.F32.PACK_AB R143, RZ, R143 ;  /* 0x0000008fff8f723e */ /* 0x000fe200000000ff */
[----:B------:R1:W-:Y:S01]  /*b450*/  @P5 STG.E.U16 desc[UR54][R6.64+0x50], R164 ;  /* 0x000050a406005986 */ /* 0x0003e2000c101536 */
[----:B------:R-:W-:Y:S01]  /*b460*/  ISETP.GT.AND P5, PT, R4, 0x8, P0 ;  /* 0x000000080400780c */ /* 0x000fe200007a4270 */
[-C--:B------:R-:W-:Y:S01]  /*b470*/  FMUL R122, R122, R201.reuse ;  /* 0x000000c97a7a7220 */ /* 0x080fe20000400000 */
[----:B------:R-:W-:Y:S01]  /*b480*/  F2FP.F16.F32.PACK_AB R128, RZ, R128 ;  /* 0x00000080ff80723e */ /* 0x000fe200000000ff */
[----:B------:R1:W-:Y:S01]  /*b490*/  @P4 STG.E.U16 desc[UR54][R6.64+0x52], R165 ;  /* 0x000052a506004986 */ /* 0x0003e2000c101536 */
[----:B------:R-:W-:Y:S01]  /*b4a0*/  ISETP.GT.AND P4, PT, R4, 0x8, P1 ;  /* 0x000000080400780c */ /* 0x000fe20000f84270 */
        /* <DEDUP_REMOVED lines=35> */
[----:B------:R-:W-:Y:S01]  /*b6e0*/  ISETP.GT.AND P2, PT, R3, 0x31, PT ;  /* 0x000000310300780c */ /* 0x000fe20003f44270 */
[-C--:B------:R-:W-:Y:S01]  /*b6f0*/  FMUL R119, R119, R201.reuse ;  /* 0x000000c977777220 */ /* 0x080fe20000400000 */
[----:B------:R-:W-:Y:S01]  /*b700*/  F2FP.F16.F32.PACK_AB R122, RZ, R122 ;  /* 0x0000007aff7a723e */ /* 0x000fe200000000ff */
        /* <DEDUP_REMOVED lines=8> */
[-C--:B------:R-:W-:Y:S01]  /*b790*/  FMUL R106, R106, R201.reuse ;  /* 0x000000c96a6a7220 */ /* 0x080fe20000400000 */
[----:B------:R-:W-:Y:S01]  /*b7a0*/  F2FP.F16.F32.PACK_AB R124, RZ, R124 ;  /* 0x0000007cff7c723e */ /* 0x000fe200000000ff */
[----:B------:R1:W-:Y:S01]  /*b7b0*/  @P0 STG.E.U16 desc[UR54][R10.64+0x50], R158 ;  /* 0x0000509e0a000986 */ /* 0x0003e2000c101536 */
[C---:B------:R-:W-:Y:S01]  /*b7c0*/  ISETP.GT.AND P0, PT, R4.reuse, RZ, P3 ;  /* 0x000000ff0400720c */ /* 0x040fe20001f04270 */
[-C--:B------:R-:W-:Y:S01]  /*b7d0*/  FMUL R107, R107, R201.reuse ;  /* 0x000000c96b6b7220 */ /* 0x080fe20000400000 */
[C---:B------:R-:W-:Y:S01]  /*b7e0*/  ISETP.GT.AND P5, PT, R4.reuse, 0x8, P3 ;  /* 0x000000080400780c */ /* 0x040fe20001fa4270 */
[----:B------:R1:W-:Y:S01]  /*b7f0*/  @P1 STG.E.U16 desc[UR54][R10.64+0x52], R159 ;  /* 0x0000529f0a001986 */ /* 0x0003e2000c101536 */
[----:B------:R-:W-:Y:S01]  /*b800*/  ISETP.GT.AND P1, PT, R4, 0x8, P2 ;  /* 0x000000080400780c */ /* 0x000fe20001724270 */
[----:B------:R-:W-:Y:S01]  /*b810*/  FMUL R109, R109, R201 ;  /* 0x000000c96d6d7220 */ /* 0x000fe20000400000 */
[----:B------:R-:W-:Y:S01]  /*b820*/  F2FP.F16.F32.PACK_AB R126, RZ, R126 ;  /* 0x0000007eff7e723e */ /* 0x000fe200000000ff */
[----:B------:R1:W-:Y:S01]  /*b830*/  @P4 STG.E.U16 desc[UR54][R6.64+0x62], R145 ;  /* 0x0000629106004986 */ /* 0x0003e2000c101536 */
[----:B------:R-:W-:Y:S01]  /*b840*/  F2FP.F16.F32.PACK_AB R127, RZ, R127 ;  /* 0x0000007fff7f723e */ /* 0x000fe200000000ff */
[-C--:B------:R-:W-:Y:S01]  /*b850*/  FMUL R108, R108, R201.reuse ;  /* 0x000000c96c6c7220 */ /* 0x080fe20000400000 */
[----:B------:R-:W-:Y:S01]  /*b860*/  F2FP.F16.F32.PACK_AB R112, RZ, R112 ;  /* 0x00000070ff70723e */ /* 0x000fe200000000ff */
[----:B------:R-:W-:Y:S01]  /*b870*/  FMUL R110, R110, R201 ;  /* 0x000000c96e6e7220 */ /* 0x000fe20000400000 */
        /* <DEDUP_REMOVED lines=12> */
[----:B------:R-:W-:Y:S01]  /*b940*/  ISETP.GT.AND P4, PT, R4, RZ, P1 ;  /* 0x000000ff0400720c */ /* 0x000fe20000f84270 */
        /* <DEDUP_REMOVED lines=8> */
[-C--:B------:R-:W-:Y:S01]  /*b9d0*/  FMUL R102, R102, R201.reuse ;  /* 0x000000c966667220 */ /* 0x080fe20000400000 */
[----:B------:R-:W-:Y:S01]  /*b9e0*/  F2FP.F16.F32.PACK_AB R104, RZ, R104 ;  /* 0x00000068ff68723e */ /* 0x000fe200000000ff */
[----:B------:R1:W-:Y:S01]  /*b9f0*/  @P5 STG.E.U16 desc[UR54][R6.64+0x70], R148 ;  /* 0x0000709406005986 */ /* 0x0003e2000c101536 */
[C---:B------:R-:W-:Y:S01]  /*ba00*/  ISETP.GT.AND P5, PT, R4.reuse, 0x8, P0 ;  /* 0x000000080400780c */ /* 0x040fe200007a4270 */
[----:B------:R-:W-:Y:S01]  /*ba10*/  FMUL R103, R103, R201 ;  /* 0x000000c967677220 */ /* 0x000fe20000400000 */
        /* <DEDUP_REMOVED lines=41> */
[-C--:B------:R-:W-:Y:S01]  /*bcb0*/  FMUL R85, R85, R201.reuse ;  /* 0x000000c955557220 */ /* 0x080fe20000400000 */
        /* <DEDUP_REMOVED lines=19> */
[----:B------:R-:W-:Y:S01]  /*bdf0*/  FMUL R74, R74, R201 ;  /* 0x000000c94a4a7220 */ /* 0x000fe20000400000 */
        /* <DEDUP_REMOVED lines=9> */
[----:B------:R-:W-:Y:S01]  /*be90*/  FMUL R76, R76, R201 ;  /* 0x000000c94c4c7220 */ /* 0x000fe20000400000 */
[----:B------:R-:W-:Y:S01]  /*bea0*/  F2FP.F16.F32.PACK_AB R93, RZ, R93 ;  /* 0x0000005dff5d723e */ /* 0x000fe200000000ff */
[----:B------:R1:W-:Y:S01]  /*beb0*/  @P5 STG.E.U16 desc[UR54][R8.64+0x80], R130 ;  /* 0x0000808208005986 */ /* 0x0003e2000c101536 */
[----:B------:R-:W-:Y:S01]  /*bec0*/  ISETP.GT.AND P5, PT, R4, RZ, P0 ;  /* 0x000000ff0400720c */ /* 0x000fe200007a4270 */
[-C--:B------:R-:W-:Y:S01]  /*bed0*/  FMUL R78, R78, R201.reuse ;  /* 0x000000c94e4e7220 */ /* 0x080fe20000400000 */
[----:B------:R-:W-:Y:S01]  /*bee0*/  ISETP.GT.AND P4, PT, R4, RZ, P1 ;  /* 0x000000ff0400720c */ /* 0x000fe20000f84270 */
[-C--:B------:R-:W-:Y:S01]  /*bef0*/  FMUL R79, R79, R201.reuse ;  /* 0x000000c94f4f7220 */ /* 0x080fe20000400000 */
[----:B------:R-:W-:Y:S01]  /*bf00*/  F2FP.F16.F32.PACK_AB R92, RZ, R92 ;  /* 0x0000005cff5c723e */ /* 0x000fe200000000ff */
        /* <DEDUP_REMOVED lines=8> */
[----:B------:R1:W-:Y:S01]  /*bf90*/  @P5 STG.E.U16 desc[UR54][R6.64+0x90], R132 ;  /* 0x0000908406005986 */ /* 0x0003e2000c101536 */
[----:B------:R-:W-:Y:S01]  /*bfa0*/  ISETP.GT.AND P5, PT, R4, 0x8, P0 ;  /* 0x000000080400780c */ /* 0x000fe200007a4270 */
[----:B------:R-:W-:Y:S01]  /*bfb0*/  FMUL R68, R68, R201 ;  /* 0x000000c944447220 */ /* 0x000fe20000400000 */
[----:B------:R-:W-:Y:S01]  /*bfc0*/  F2FP.F16.F32.PACK_AB R83, RZ, R83 ;  /* 0x00000053ff53723e */ /* 0x000fe200000000ff */
[----:B------:R1:W-:Y:S01]  /*bfd0*/  @P4 STG.E.U16 desc[UR54][R6.64+0x92], R133 ;  /* 0x0000928506004986 */ /* 0x0003e2000c101536 */
[----:B------:R-:W-:Y:S01]  /*bfe0*/  ISETP.GT.AND P4, PT, R4, 0x8, P1 ;  /* 0x000000080400780c */ /* 0x000fe20000f84270 */
        /* <DEDUP_REMOVED lines=33> */
[C---:B------:R-:W-:Y:S01]  /*c200*/  ISETP.GT.AND P1, PT, R4.reuse, 0x88, P1 ;  /* 0x000000880400780c */ /* 0x040fe20000f24270 */
[----:B------:R1:W-:Y:S01]  /*c210*/  @P2 STG.E.U16 desc[UR54][R10.64+0x82], R123 ;  /* 0x0000827b0a002986 */ /* 0x0003e2000c101536 */
[----:B------:R-:W-:Y:S01]  /*c220*/  ISETP.GT.AND P2, PT, R3, 0x51, PT ;  /* 0x000000510300780c */ /* 0x000fe20003f44270 */
[----:B------:R-:W-:Y:S01]  /*c230*/  FMUL R49, R49, R201 ;  /* 0x000000c931317220 */ /* 0x000fe20000400000 */
[----:B------:R-:W-:Y:S01]  /*c240*/  F2FP.F16.F32.PACK_AB R77, RZ, R77 ;  /* 0x0000004dff4d723e */ /* 0x000fe200000000ff */
[-C--:B------:R-:W-:Y:S01]  /*c250*/  FMUL R51, R51, R201.reuse ;  /* 0x000000c933337220 */ /* 0x080fe20000400000 */
[----:B------:R-:W-:Y:S01]  /*c260*/  F2FP.F16.F32.PACK_AB R76, RZ, R76 ;  /* 0x0000004cff4c723e */ /* 0x000fe200000000ff */
[----:B------:R1:W-:Y:S01]  /*c270*/  @P4 STG.E.U16 desc[UR54][R12.64+0x90], R124 ;  /* 0x0000907c0c004986 */ /* 0x0003e2000c101536 */
[----:B------:R-:W-:Y:S01]  /*c280*/  ISETP.GT.AND P4, PT, R4, RZ, P2 ;  /* 0x000000ff0400720c */ /* 0x000fe20001784270 */
[-C--:B------:R-:W-:Y:S01]  /*c290*/  FMUL R50, R50, R201.reuse ;  /* 0x000000c932327220 */ /* 0x080fe20000400000 */
[----:B------:R-:W-:Y:S01]  /*c2a0*/  F2FP.F16.F32.PACK_AB R78, RZ, R78 ;  /* 0x0000004eff4e723e */ /* 0x000fe200000000ff */
[----:B------:R1:W-:Y:S01]  /*c2b0*/  @P3 STG.E.U16 desc[UR54][R12.64+0x92], R125 ;  /* 0x0000927d0c003986 */ /* 0x0003e2000c101536 */
[----:B------:R-:W-:Y:S01]  /*c2c0*/  ISETP.GT.AND P3, PT, R3, 0x50, PT ;  /* 0x000000500300780c */ /* 0x000fe20003f64270 */
[----:B------:R-:W-:Y:S01]  /*c2d0*/  FMUL R52, R52, R201 ;  /* 0x000000c934347220 */ /* 0x000fe20000400000 */
        /* <DEDUP_REMOVED lines=54> */
[C---:B------:R-:W-:Y:S01]  /*c640*/  ISETP.GT.AND P3, PT, R4.reuse, 0x88, P3 ;  /* 0x000000880400780c */ /* 0x040fe20001f64270 */
[----:B------:R1:W-:Y:S01]  /*c650*/  @P4 STG.E.U16 desc[UR54][R8.64+0xb2], R119 ;  /* 0x0000b27708004986 */ /* 0x0003e2000c101536 */
[C---:B------:R-:W-:Y:S01]  /*c660*/  ISETP.GT.AND P4, PT, R4.reuse, 0x80, P2 ;  /* 0x000000800400780c */ /* 0x040fe20001784270 */
        /* <DEDUP_REMOVED lines=20> */
[----:B------:R1:W-:Y:S01]  /*c7b0*/  @P2 STG.E.U16 desc[UR54][R10.64+0xa2], R107 ;  /* 0x0000a26b0a002986 */ /* 0x0003e2000c101536 */
[----:B------:R-:W-:Y:S01]  /*c7c0*/  ISETP.GT.AND P2, PT, R3, 0x61, PT ;  /* 0x000000610300780c */ /* 0x000fe20003f44270 */
[----:B------:R-:W-:Y:S01]  /*c7d0*/  FMUL R30, R30, R201 ;  /* 0x000000c91e1e7220 */ /* 0x000fe20000400000 */
[----:B------:R-:W-:Y:S01]  /*c7e0*/  F2FP.F16.F32.PACK_AB R53, RZ, R53 ;  /* 0x00000035ff35723e */ /* 0x000fe200000000ff */
[----:B------:R-:W-:Y:S01]  /*c7f0*/  FMUL R31, R31, R201 ;  /* 0x000000c91f1f7220 */ /* 0x000fe20000400000 */
[----:B------:R-:W-:Y:S01]  /*c800*/  F2FP.F16.F32.PACK_AB R54, RZ, R54 ;  /* 0x00000036ff36723e */ /* 0x000fe200000000ff */
[----:B------:R1:W-:Y:S01]  /*c810*/  @P4 STG.E.U16 desc[UR54][R12.64+0xb0], R108 ;  /* 0x0000b06c0c004986 */ /* 0x0003e2000c101536 */
[----:B------:R-:W-:-:S02]  /*c820*/  ISETP.GT.AND P4, PT, R4, RZ, P2 ;  /* 0x000000ff0400720c */ /* 0x000fc40001784270 */
[----:B------:R-:W-:Y:S01]  /*c830*/  F2FP.F16.F32.PACK_AB R55, RZ, R55 ;  /* 0x00000037ff37723e */ /* 0x000fe200000000ff */
[----:B------:R1:W-:Y:S01]  /*c840*/  @P3 STG.E.U16 desc[UR54][R12.64+0xb2], R109 ;  /* 0x0000b26d0c003986 */ /* 0x0003e2000c101536 */
[----:B------:R-:W-:Y:S02]  /*c850*/  ISETP.GT.AND P3, PT, R3, 0x60, PT ;  /* 0x000000600300780c */ /* 0x000fe40003f64270 */
[----:B------:R-:W-:Y:S01]  /*c860*/  F2FP.F16.F32.PACK_AB R40, RZ, R40 ;  /* 0x00000028ff28723e */ /* 0x000fe200000000ff */
[----:B------:R1:W-:Y:S01]  /*c870*/  @P0 STG.E.U16 desc[UR54][R10.64+0xb0], R110 ;  /* 0x0000b06e0a000986 */ /* 0x0003e2000c101536 */
[C---:B------:R-:W-:Y:S02]  /*c880*/  ISETP.GT.AND P0, PT, R4.reuse, RZ, P3 ;  /* 0x000000ff0400720c */ /* 0x040fe40001f04270 */
[C---:B------:R-:W-:Y:S01]  /*c890*/  ISETP.GT.AND P5, PT, R4.reuse, 0x8, P3 ;  /* 0x000000080400780c */ /* 0x040fe20001fa4270 */
[----:B------:R1:W-:Y:S01]  /*c8a0*/  @P1 STG.E.U16 desc[UR54][R10.64+0xb2], R111 ;  /* 0x0000b26f0a001986 */ /* 0x0003e2000c101536 */
[----:B------:R-:W-:-:S02]  /*c8b0*/  ISETP.GT.AND P1, PT, R4, 0x8, P2 ;  /* 0x000000080400780c */ /* 0x000fc40001724270 */
[----:B------:R-:W-:Y:S01]  /*c8c0*/  F2FP.F16.F32.PACK_AB R41, RZ, R41 ;  /* 0x00000029ff29723e */ /* 0x000fe200000000ff */
[----:B------:R1:W-:Y:S01]  /*c8d0*/  @P4 STG.E.U16 desc[UR54][R6.64+0xc2], R97 ;  /* 0x0000c26106004986 */ /* 0x0003e2000c101536 */
[----:B------:R-:W-:Y:S02]  /*c8e0*/  F2FP.F16.F32.PACK_AB R42, RZ, R42 ;  /* 0x0000002aff2a723e */ /* 0x000fe400000000ff */
[----:B------:R-:W-:Y:S02]  /*c8f0*/  F2FP.F16.F32.PACK_AB R43, RZ, R43 ;  /* 0x0000002bff2b723e */ /* 0x000fe400000000ff */
[----:B------:R-:W-:Y:S01]  /*c900*/  F2FP.F16.F32.PACK_AB R45, RZ, R45 ;  /* 0x0000002dff2d723e */ /* 0x000fe200000000ff */
[----:B------:R1:W-:Y:S01]  /*c910*/  @P0 STG.E.U16 desc[UR54][R6.64+0xc0], R96 ;  /* 0x0000c06006000986 */ /* 0x0003e2000c101536 */
[C---:B------:R-:W-:Y:S02]  /*c920*/  ISETP.GT.AND P0, PT, R3.reuse, 0x68, PT ;  /* 0x000000680300780c */ /* 0x040fe40003f04270 */
[----:B------:R-:W-:Y:S01]  /*c930*/  F2FP.F16.F32.PACK_AB R44, RZ, R44 ;  /* 0x0000002cff2c723e */ /* 0x000fe200000000ff */
[----:B------:R1:W-:Y:S01]  /*c940*/  @P1 STG.E.U16 desc[UR54][R8.64+0xc2], R99 ;  /* 0x0000c26308001986 */ /* 0x0003e2000c101536 */
[----:B------:R-:W-:-:S02]  /*c950*/  ISETP.GT.AND P1, PT, R3, 0x69, PT ;  /* 0x000000690300780c */ /* 0x000fc40003f24270 */
[----:B------:R-:W-:Y:S01]  /*c960*/  F2FP.F16.F32.PACK_AB R46, RZ, R46 ;  /* 0x0000002eff2e723e */ /* 0x000fe200000000ff */
[----:B------:R1:W-:Y:S01]  /*c970*/  @P5 STG.E.U16 desc[UR54][R8.64+0xc0], R98 ;  /* 0x0000c06208005986 */ /* 0x0003e2000c101536 */
[C---:B------:R-:W-:Y:S02]  /*c980*/  ISETP.GT.AND P5, PT, R4.reuse, RZ, P0 ;  /* 0x000000ff0400720c */ /* 0x040fe400007a4270 */
[----:B------:R-:W-:Y:S02]  /*c990*/  ISETP.GT.AND P4, PT, R4, RZ, P1 ;  /* 0x000000ff0400720c */ /* 0x000fe40000f84270 */
[----:B------:R-:W-:Y:S02]  /*c9a0*/  F2FP.F16.F32.PACK_AB R47, RZ, R47 ;  /* 0x0000002fff2f723e */ /* 0x000fe400000000ff */
[----:B------:R-:W-:Y:S02]  /*c9b0*/  F2FP.F16.F32.PACK_AB R32, RZ, R32 ;  /* 0x00000020ff20723e */ /* 0x000fe400000000ff */
[----:B------:R-:W-:-:S02]  /*c9c0*/  F2FP.F16.F32.PACK_AB R33, RZ, R33 ;  /* 0x00000021ff21723e */ /* 0x000fc400000000ff */
[----:B------:R-:W-:Y:S02]  /*c9d0*/  F2FP.F16.F32.PACK_AB R34, RZ, R34 ;  /* 0x00000022ff22723e */ /* 0x000fe400000000ff */
[----:B------:R-:W-:Y:S01]  /*c9e0*/  F2FP.F16.F32.PACK_AB R35, RZ, R35 ;  /* 0x00000023ff23723e */ /* 0x000fe200000000ff */
[----:B------:R1:W-:Y:S01]  /*c9f0*/  @P5 STG.E.U16 desc[UR54][R6.64+0xd0], R100 ;  /* 0x0000d06406005986 */ /* 0x0003e2000c101536 */
[C---:B------:R-:W-:Y:S02]  /*ca00*/  ISETP.GT.AND P5, PT, R4.reuse, 0x8, P0 ;  /* 0x000000080400780c */ /* 0x040fe400007a4270 */
[----:B------:R-:W-:Y:S01]  /*ca10*/  F2FP.F16.F32.PACK_AB R36, RZ, R36 ;  /* 0x00000024ff24723e */ /* 0x000fe200000000ff */
[----:B------:R1:W-:Y:S01]  /*ca20*/  @P4 STG.E.U16 desc[UR54][R6.64+0xd2], R101 ;  /* 0x0000d26506004986 */ /* 0x0003e2000c101536 */
[----:B------:R-:W-:Y:S02]  /*ca30*/  ISETP.GT.AND P4, PT, R4, 0x8, P1 ;  /* 0x000000080400780c */ /* 0x000fe40000f84270 */
[----:B------:R-:W-:-:S02]  /*ca40*/  F2FP.F16.F32.PACK_AB R37, RZ, R37 ;  /* 0x00000025ff25723e */ /* 0x000fc400000000ff */
[----:B------:R-:W-:Y:S02]  /*ca50*/  F2FP.F16.F32.PACK_AB R38, RZ, R38 ;  /* 0x00000026ff26723e */ /* 0x000fe400000000ff */
[----:B------:R-:W-:Y:S02]  /*ca60*/  F2FP.F16.F32.PACK_AB R39, RZ, R39 ;  /* 0x00000027ff27723e */ /* 0x000fe400000000ff */
[----:B------:R-:W-:Y:S01]  /*ca70*/  F2FP.F16.F32.PACK_AB R24, RZ, R24 ;  /* 0x00000018ff18723e */ /* 0x000fe200000000ff */
[----:B------:R1:W-:Y:S01]  /*ca80*/  @P5 STG.E.U16 desc[UR54][R8.64+0xd0], R102 ;  /* 0x0000d06608005986 */ /* 0x0003e2000c101536 */
[C---:B------:R-:W-:Y:S02]  /*ca90*/  ISETP.GT.AND P5, PT, R4.reuse, 0x80, P3 ;  /* 0x000000800400780c */ /* 0x040fe40001fa4270 */
[C---:B------:R-:W-:Y:S01]  /*caa0*/  ISETP.GT.AND P3, PT, R4.reuse, 0x88, P3 ;  /* 0x000000880400780c */ /* 0x040fe20001f64270 */
[----:B------:R1:W-:Y:S01]  /*cab0*/  @P4 STG.E.U16 desc[UR54][R8.64+0xd2], R103 ;  /* 0x0000d26708004986 */ /* 0x0003e2000c101536 */
[----:B------:R-:W-:-:S02]  /*cac0*/  ISETP.GT.AND P4, PT, R4, 0x80, P2 ;  /* 0x000000800400780c */ /* 0x000fc40001784270 */
[C---:B------:R-:W-:Y:S02]  /*cad0*/  ISETP.GT.AND P2, PT, R4.reuse, 0x88, P2 ;  /* 0x000000880400780c */ /* 0x040fe40001744270 */
[----:B------:R-:W-:Y:S02]  /*cae0*/  F2FP.F16.F32.PACK_AB R25, RZ, R25 ;  /* 0x00000019ff19723e */ /* 0x000fe400000000ff */
[----:B------:R-:W-:Y:S02]  /*caf0*/  F2FP.F16.F32.PACK_AB R26, RZ, R26 ;  /* 0x0000001aff1a723e */ /* 0x000fe400000000ff */
[----:B------:R-:W-:Y:S01]  /*cb00*/  F2FP.F16.F32.PACK_AB R27, RZ, R27 ;  /* 0x0000001bff1b723e */ /* 0x000fe200000000ff */
[----:B------:R1:W-:Y:S01]  /*cb10*/  @P5 STG.E.U16 desc[UR54][R12.64+0xc0], R88 ;  /* 0x0000c0580c005986 */ /* 0x0003e2000c101536 */
[----:B------:R-:W-:Y:S02]  /*cb20*/  F2FP.F16.F32.PACK_AB R28, RZ, R28 ;  /* 0x0000001cff1c723e */ /* 0x000fe400000000ff */
[----:B------:R-:W-:Y:S01]  /*cb30*/  F2FP.F16.F32.PACK_AB R29, RZ, R29 ;  /* 0x0000001dff1d723e */ /* 0x000fe200000000ff */
[----:B------:R1:W-:Y:S01]  /*cb40*/  @P4 STG.E.U16 desc[UR54][R12.64+0xc2], R89 ;  /* 0x0000c2590c004986 */ /* 0x0003e2000c101536 */
[----:B------:R-:W-:-:S02]  /*cb50*/  ISETP.GT.AND P4, PT, R4, 0x80, P0 ;  /* 0x000000800400780c */ /* 0x000fc40000784270 */
[C---:B------:R-:W-:Y:S01]  /*cb60*/  ISETP.GT.AND P0, PT, R4.reuse, 0x88, P0 ;  /* 0x000000880400780c */ /* 0x040fe20000704270 */
[----:B------:R1:W-:Y:S01]  /*cb70*/  @P3 STG.E.U16 desc[UR54][R10.64+0xc0], R90 ;  /* 0x0000c05a0a003986 */ /* 0x0003e2000c101536 */
[C---:B------:R-:W-:Y:S02]  /*cb80*/  ISETP.GT.AND P3, PT, R4.reuse, 0x80, P1 ;  /* 0x000000800400780c */ /* 0x040fe40000f64270 */
[C---:B------:R-:W-:Y:S01]  /*cb90*/  ISETP.GT.AND P1, PT, R4.reuse, 0x88, P1 ;  /* 0x000000880400780c */ /* 0x040fe20000f24270 */
[----:B------:R1:W-:Y:S01]  /*cba0*/  @P2 STG.E.U16 desc[UR54][R10.64+0xc2], R91 ;  /* 0x0000c25b0a002986 */ /* 0x0003e2000c101536 */
[----:B------:R-:W-:Y:S02]  /*cbb0*/  ISETP.GT.AND P2, PT, R3, 0x71, PT ;  /* 0x000000710300780c */ /* 0x000fe40003f44270 */
[----:B------:R-:W-:Y:S02]  /*cbc0*/  F2FP.F16.F32.PACK_AB R30, RZ, R30 ;  /* 0x0000001eff1e723e */ /* 0x000fe400000000ff */
[----:B------:R-:W-:Y:S01]  /*cbd0*/  F2FP.F16.F32.PACK_AB R31, RZ, R31 ;  /* 0x0000001fff1f723e */ /* 0x000fe200000000ff */
[----:B------:R1:W-:Y:S01]  /*cbe0*/  @P4 STG.E.U16 desc[UR54][R12.64+0xd0], R92 ;  /* 0x0000d05c0c004986 */ /* 0x0003e2000c101536 */
[----:B------:R-:W-:-:S03]  /*cbf0*/  ISETP.GT.AND P4, PT, R4, RZ, P2 ;  /* 0x000000ff0400720c */ /* 0x000fc60001784270 */
[----:B------:R1:W-:Y:S01]  /*cc00*/  @P3 STG.E.U16 desc[UR54][R12.64+0xd2], R93 ;  /* 0x0000d25d0c003986 */ /* 0x0003e2000c101536 */
[----:B------:R-:W-:-:S03]  /*cc10*/  ISETP.GT.AND P3, PT, R3, 0x70, PT ;  /* 0x000000700300780c */ /* 0x000fc60003f64270 */
[----:B------:R1:W-:Y:S01]  /*cc20*/  @P0 STG.E.U16 desc[UR54][R10.64+0xd0], R94 ;  /* 0x0000d05e0a000986 */ /* 0x0003e2000c101536 */
[C---:B------:R-:W-:Y:S02]  /*cc30*/  ISETP.GT.AND P0, PT, R4.reuse, RZ, P3 ;  /* 0x000000ff0400720c */ /* 0x040fe40001f04270 */
[C---:B------:R-:W-:Y:S01]  /*cc40*/  ISETP.GT.AND P5, PT, R4.reuse, 0x8, P3 ;  /* 0x000000080400780c */ /* 0x040fe20001fa4270 */
[----:B------:R1:W-:Y:S01]  /*cc50*/  @P1 STG.E.U16 desc[UR54][R10.64+0xd2], R95 ;  /* 0x0000d25f0a001986 */ /* 0x0003e2000c101536 */
[----:B------:R-:W-:-:S03]  /*cc60*/  ISETP.GT.AND P1, PT, R4, 0x8, P2 ;  /* 0x000000080400780c */ /* 0x000fc60001724270 */
[----:B------:R1:W-:Y:S06]  /*cc70*/  @P4 STG.E.U16 desc[UR54][R6.64+0xe2], R81 ;  /* 0x0000e25106004986 */ /* 0x0003ec000c101536 */
[----:B------:R1:W-:Y:S01]  /*cc80*/  @P0 STG.E.U16 desc[UR54][R6.64+0xe0], R80 ;  /* 0x0000e05006000986 */ /* 0x0003e2000c101536 */
[----:B------:R-:W-:-:S03]  /*cc90*/  ISETP.GT.AND P0, PT, R3, 0x78, PT ;  /* 0x000000780300780c */ /* 0x000fc60003f04270 */
[----:B------:R1:W-:Y:S01]  /*cca0*/  @P1 STG.E.U16 desc[UR54][R8.64+0xe2], R83 ;  /* 0x0000e25308001986 */ /* 0x0003e2000c101536 */
[----:B------:R-:W-:-:S03]  /*ccb0*/  ISETP.GT.AND P1, PT, R3, 0x79, PT ;  /* 0x000000790300780c */ /* 0x000fc60003f24270 */
[----:B------:R1:W-:Y:S01]  /*ccc0*/  @P5 STG.E.U16 desc[UR54][R8.64+0xe0], R82 ;  /* 0x0000e05208005986 */ /* 0x0003e2000c101536 */
[C---:B------:R-:W-:Y:S02]  /*ccd0*/  ISETP.GT.AND P5, PT, R4.reuse, RZ, P0 ;  /* 0x000000ff0400720c */ /* 0x040fe400007a4270 */
[----:B------:R-:W-:-:S11]  /*cce0*/  ISETP.GT.AND P4, PT, R4, RZ, P1 ;  /* 0x000000ff0400720c */ /* 0x000fd60000f84270 */
[----:B------:R1:W-:Y:S01]  /*ccf0*/  @P5 STG.E.U16 desc[UR54][R6.64+0xf0], R84 ;  /* 0x0000f05406005986 */ /* 0x0003e2000c101536 */
[----:B------:R-:W-:-:S03]  /*cd00*/  ISETP.GT.AND P5, PT, R4, 0x8, P0 ;  /* 0x000000080400780c */ /* 0x000fc600007a4270 */
[----:B------:R1:W-:Y:S01]  /*cd10*/  @P4 STG.E.U16 desc[UR54][R6.64+0xf2], R85 ;  /* 0x0000f25506004986 */ /* 0x0003e2000c101536 */
[----:B------:R-:W-:-:S09]  /*cd20*/  ISETP.GT.AND P4, PT, R4, 0x8, P1 ;  /* 0x000000080400780c */ /* 0x000fd20000f84270 */
[----:B------:R1:W-:Y:S01]  /*cd30*/  @P5 STG.E.U16 desc[UR54][R8.64+0xf0], R86 ;  /* 0x0000f05608005986 */ /* 0x0003e2000c101536 */
[C---:B------:R-:W-:Y:S02]  /*cd40*/  ISETP.GT.AND P5, PT, R4.reuse, 0x80, P3 ;  /* 0x000000800400780c */ /* 0x040fe40001fa4270 */
[C---:B------:R-:W-:Y:S01]  /*cd50*/  ISETP.GT.AND P3, PT, R4.reuse, 0x88, P3 ;  /* 0x000000880400780c */ /* 0x040fe20001f64270 */
[----:B------:R1:W-:Y:S01]  /*cd60*/  @P4 STG.E.U16 desc[UR54][R8.64+0xf2], R87 ;  /* 0x0000f25708004986 */ /* 0x0003e2000c101536 */
[C---:B------:R-:W-:Y:S02]  /*cd70*/  ISETP.GT.AND P4, PT, R4.reuse, 0x80, P2 ;  /* 0x000000800400780c */ /* 0x040fe40001784270 */
[----:B------:R-:W-:-:S07]  /*cd80*/  ISETP.GT.AND P2, PT, R4, 0x88, P2 ;  /* 0x000000880400780c */ /* 0x000fce0001744270 */
[----:B------:R1:W-:Y:S04]  /*cd90*/  @P5 STG.E.U16 desc[UR54][R12.64+0xe0], R72 ;  /* 0x0000e0480c005986 */ /* 0x0003e8000c101536 */
[----:B------:R1:W-:Y:S01]  /*cda0*/  @P4 STG.E.U16 desc[UR54][R12.64+0xe2], R73 ;  /* 0x0000e2490c004986 */ /* 0x0003e2000c101536 */
[C---:B------:R-:W-:Y:S02]  /*cdb0*/  ISETP.GT.AND P4, PT, R4.reuse, 0x80, P0 ;  /* 0x000000800400780c */ /* 0x040fe40000784270 */
[C---:B------:R-:W-:Y:S01]  /*cdc0*/  ISETP.GT.AND P0, PT, R4.reuse, 0x88, P0 ;  /* 0x000000880400780c */ /* 0x040fe20000704270 */
[----:B------:R1:W-:Y:S01]  /*cdd0*/  @P3 STG.E.U16 desc[UR54][R10.64+0xe0], R74 ;  /* 0x0000e04a0a003986 */ /* 0x0003e2000c101536 */
[C---:B------:R-:W-:Y:S02]  /*cde0*/  ISETP.GT.AND P3, PT, R4.reuse, 0x80, P1 ;  /* 0x000000800400780c */ /* 0x040fe40000f64270 */
[----:B------:R-:W-:Y:S01]  /*cdf0*/  ISETP.GT.AND P1, PT, R4, 0x88, P1 ;  /* 0x000000880400780c */ /* 0x000fe20000f24270 */
[----:B------:R1:W-:Y:S01]  /*ce00*/  @P2 STG.E.U16 desc[UR54][R10.64+0xe2], R75 ;  /* 0x0000e24b0a002986 */ /* 0x0003e2000c101536 */
[----:B------:R-:W-:-:S05]  /*ce10*/  ISETP.GT.AND P2, PT, R3, 0x81, PT ;  /* 0x000000810300780c */ /* 0x000fca0003f44270 */
        /* <DEDUP_REMOVED lines=73> */
[----:B------:R-:W-:-:S03]  /*d2b0*/  ISETP.GT.AND P4, PT, R4, 0x8, P2 ;  /* 0x000000080400780c */ /* 0x000fc60001784270 */
[----:B------:R1:W-:Y:S01]  /*d2c0*/  @P3 STG.E.U16 desc[UR54][R12.64+0x132], R45 ;  /* 0x0001322d0c003986 */ /* 0x0003e2000c101536 */
[----:B------:R-:W-:-:S03]  /*d2d0*/  ISETP.GT.AND P3, PT, R3, 0xa1, PT ;  /* 0x000000a10300780c */ /* 0x000fc60003f64270 */
[----:B------:R1:W-:Y:S01]  /*d2e0*/  @P0 STG.E.U16 desc[UR54][R10.64+0x130], R46 ;  /* 0x0001302e0a000986 */ /* 0x0003e2000c101536 */
[C---:B------:R-:W-:Y:S02]  /*d2f0*/  ISETP.GT.AND P0, PT, R4.reuse, RZ, P2 ;  /* 0x000000ff0400720c */ /* 0x040fe40001704270 */
[C---:B------:R-:W-:Y:S01]  /*d300*/  ISETP.GT.AND P5, PT, R4.reuse, 0x8, P3 ;  /* 0x000000080400780c */ /* 0x040fe20001fa4270 */
[----:B------:R1:W-:Y:S01]  /*d310*/  @P1 STG.E.U16 desc[UR54][R10.64+0x132], R47 ;  /* 0x0001322f0a001986 */ /* 0x0003e2000c101536 */
[----:B------:R-:W-:-:S09]  /*d320*/  ISETP.GT.AND P1, PT, R4, RZ, P3 ;  /* 0x000000ff0400720c */ /* 0x000fd20001f24270 */
[----:B------:R1:W-:Y:S01]  /*d330*/  @P0 STG.E.U16 desc[UR54][R6.64+0x140], R32 ;  /* 0x0001402006000986 */ /* 0x0003e2000c101536 */
[----:B------:R-:W-:-:S03]  /*d340*/  ISETP.GT.AND P0, PT, R3, 0xa9, PT ;  /* 0x000000a90300780c */ /* 0x000fc60003f04270 */
[----:B------:R1:W-:Y:S01]  /*d350*/  @P1 STG.E.U16 desc[UR54][R6.64+0x142], R33 ;  /* 0x0001422106001986 */ /* 0x0003e2000c101536 */
[----:B------:R-:W-:-:S03]  /*d360*/  ISETP.GT.AND P1, PT, R3, 0xa8, PT ;  /* 0x000000a80300780c */ /* 0x000fc60003f24270 */
[----:B------:R1:W-:Y:S01]  /*d370*/  @P4 STG.E.U16 desc[UR54][R8.64+0x140], R34 ;  /* 0x0001402208004986 */ /* 0x0003e2000c101536 */
[----:B------:R-:W-:-:S03]  /*d380*/  ISETP.GT.AND P4, PT, R4, RZ, P0 ;  /* 0x000000ff0400720c */ /* 0x000fc60000784270 */
[----:B------:R1:W-:Y:S01]  /*d390*/  @P5 STG.E.U16 desc[UR54][R8.64+0x142], R35 ;  /* 0x0001422308005986 */ /* 0x0003e2000c101536 */
[----:B------:R-:W-:-:S09]  /*d3a0*/  ISETP.GT.AND P5, PT, R4, RZ, P1 ;  /* 0x000000ff0400720c */ /* 0x000fd20000fa4270 */
        /* <DEDUP_REMOVED lines=10> */
[----:B------:R1:W-:Y:S01]  /*d450*/  @P4 STG.E.U16 desc[UR54][R12.64+0x140], R24 ;  /* 0x000140180c004986 */ /* 0x0003e2000c101536 */
[C---:B------:R-:W-:Y:S02]  /*d460*/  ISETP.GT.AND P4, PT, R4.reuse, 0x80, P0 ;  /* 0x000000800400780c */ /* 0x040fe40000784270 */
[C---:B------:R-:W-:Y:S01]  /*d470*/  ISETP.GT.AND P0, PT, R4.reuse, 0x88, P0 ;  /* 0x000000880400780c */ /* 0x040fe20000704270 */
[----:B------:R1:W-:Y:S01]  /*d480*/  @P5 STG.E.U16 desc[UR54][R12.64+0x142], R25 ;  /* 0x000142190c005986 */ /* 0x0003e2000c101536 */
[C---:B------:R-:W-:Y:S02]  /*d490*/  ISETP.GT.AND P5, PT, R4.reuse, 0x80, P1 ;  /* 0x000000800400780c */ /* 0x040fe40000fa4270 */
[----:B------:R-:W-:Y:S01]  /*d4a0*/  ISETP.GT.AND P1, PT, R4, 0x88, P1 ;  /* 0x000000880400780c */ /* 0x000fe20000f24270 */
[----:B------:R1:W-:Y:S04]  /*d4b0*/  @P2 STG.E.U16 desc[UR54][R10.64+0x140], R26 ;  /* 0x0001401a0a002986 */ /* 0x0003e8000c101536 */
[----:B------:R1:W-:Y:S04]  /*d4c0*/  @P3 STG.E.U16 desc[UR54][R10.64+0x142], R27 ;  /* 0x0001421b0a003986 */ /* 0x0003e8000c101536 */
[----:B------:R1:W-:Y:S04]  /*d4d0*/  @P4 STG.E.U16 desc[UR54][R12.64+0x152], R29 ;  /* 0x0001521d0c004986 */ /* 0x0003e8000c101536 */
[----:B------:R1:W-:Y:S04]  /*d4e0*/  @P5 STG.E.U16 desc[UR54][R12.64+0x150], R28 ;  /* 0x0001501c0c005986 */ /* 0x0003e8000c101536 */
[----:B------:R1:W-:Y:S04]  /*d4f0*/  @P1 STG.E.U16 desc[UR54][R10.64+0x150], R30 ;  /* 0x0001501e0a001986 */ /* 0x0003e8000c101536 */
[----:B------:R1:W-:Y:S02]  /*d500*/  @P0 STG.E.U16 desc[UR54][R10.64+0x152], R31 ;  /* 0x0001521f0a000986 */ /* 0x0003e4000c101536 */
.L_x_381:
[----:B------:R-:W-:Y:S05]  /*d510*/  BSYNC B0 ;  /* 0x0000000000007941 */ /* 0x000fea0003800000 */
.L_x_33:
[----:B------:R-:W-:Y:S01]  /*d520*/  ULDC UR4, c[0x0][0xc] ;  /* 0x0000030000047ab9 */ /* 0x000fe20000000800 */
[----:B------:R-:W-:Y:S01]  /*d530*/  ULDC UR5, c[0x0][0x10] ;  /* 0x0000040000057ab9 */ /* 0x000fe20000000800 */
[----:B0-----:R-:W0:Y:S01]  /*d540*/  LDC R3, c[0x0][0x14] ;  /* 0x00000500ff037b82 */ /* 0x001e220000000800 */
[----:B------:R-:W-:Y:S01]  /*d550*/  UIMAD.WIDE.U32 UR4, UR4, UR5, URZ ;  /* 0x00000005040472a5 */ /* 0x000fe2000f8e003f */
[----:B------:R-:W-:Y:S02]  /*d560*/  IMAD.MOV.U32 R23, RZ, RZ, R19 ;  /* 0x000000ffff177224 */ /* 0x000fe400078e0013 */
[----:B------:R-:W-:-:S03]  /*d570*/  IMAD.MOV.U32 R18, RZ, RZ, -0x1 ;  /* 0xffffffffff127424 */ /* 0x000fc600078e00ff */
[----:B0-----:R-:W-:-:S04]  /*d580*/  IMAD.WIDE.U32 R22, R3, UR4, R22 ;  /* 0x0000000403167c25 */ /* 0x001fc8000f8e0016 */
[----:B------:R-:W-:Y:S01]  /*d590*/  IMAD R3, R3, UR5, RZ ;  /* 0x0000000503037c24 */ /* 0x000fe2000f8e02ff */
[----:B------:R-:W-:Y:S02]  /*d5a0*/  ULDC.64 UR4, c[0x0][0x650] ;  /* 0x0001940000047ab9 */ /* 0x000fe40000000a00 */
[----:B------:R-:W-:Y:S01]  /*d5b0*/  ISETP.GE.U32.AND P0, PT, R22, UR4, PT ;  /* 0x0000000416007c0c */ /* 0x000fe2000bf06070 */
[--C-:B------:R-:W-:Y:S01]  /*d5c0*/  IMAD.IADD R19, R23, 0x1, R3.reuse ;  /* 0x0000000117137824 */ /* 0x100fe200078e0203 */
[----:B------:R-:W-:Y:S01]  /*d5d0*/  PRMT R3, RZ, 0x7610, R3 ;  /* 0x00007610ff037816 */ /* 0x000fe20000000003 */
[----:B------:R-:W-:-:S03]  /*d5e0*/  IMAD.MOV.U32 R23, RZ, RZ, -0x1 ;  /* 0xffffffffff177424 */ /* 0x000fc600078e00ff */
[----:B------:R-:W-:-:S13]  /*d5f0*/  ISETP.GE.U32.AND.EX P0, PT, R19, UR5, PT, P0 ;  /* 0x0000000513007c0c */ /* 0x000fda000bf06100 */
[----:B------:R-:W-:Y:S05]  /*d600*/  @P0 BRA `(.L_x_382) ;  /* 0x0000000400700947 */ /* 0x000fea0003800000 */
[----:B-1-3--:R-:W0:Y:S01]  /*d610*/  S2R R12, SR_CTAID.X ;  /* 0x00000000000c7919 */ /* 0x00ae220000002500 */
[----:B-----5:R-:W1:Y:S01]  /*d620*/  LDC.64 R10, c[0x0][0x628] ;  /* 0x00018a00ff0a7b82 */ /* 0x020e620000000a00 */
[----:B------:R-:W-:Y:S01]  /*d630*/  ULDC UR4, c[0x0][0x150] ;  /* 0x0000540000047ab9 */ /* 0x000fe20000000800 */
[----:B------:R-:W-:Y:S01]  /*d640*/  IMAD.MOV.U32 R8, RZ, RZ, R22 ;  /* 0x000000ffff087224 */ /* 0x000fe200078e0016 */
[----:B------:R-:W3:Y:S01]  /*d650*/  S2R R20, SR_CTAID.Y ;  /* 0x0000000000147919 */ /* 0x000ee20000002600 */
[----:B------:R-:W-:-:S04]  /*d660*/  IMAD.MOV.U32 R9, RZ, RZ, R19 ;  /* 0x000000ffff097224 */ /* 0x000fc800078e0013 */
[----:B------:R-:W2:Y:S08]  /*d670*/  LDC R21, c[0x0][0x144] ;  /* 0x00005100ff157b82 */ /* 0x000eb00000000800 */
[----:B------:R-:W2:Y:S08]  /*d680*/  LDC R0, c[0x0][0x630] ;  /* 0x00018c00ff007b82 */ /* 0x000eb00000000800 */
[----:B------:R-:W2:Y:S01]  /*d690*/  LDC.64 R14, c[0x0][0x620] ;  /* 0x00018800ff0e7b82 */ /* 0x000ea20000000a00 */
[----:B-1----:R-:W-:-:S04]  /*d6a0*/  ISETP.NE.U32.AND P0, PT, R10, RZ, PT ;  /* 0x000000ff0a00720c */ /* 0x002fc80003f05070 */
[----:B------:R-:W-:Y:S02]  /*d6b0*/  ISETP.NE.AND.EX P0, PT, R11, RZ, PT, P0 ;  /* 0x000000ff0b00720c */ /* 0x000fe40003f05300 */
[----:B0-----:R-:W-:-:S05]  /*d6c0*/  I2FP.F32.U32 R3, R12 ;  /* 0x0000000c00037245 */ /* 0x001fca0000201000 */
[----:B------:R-:W-:-:S04]  /*d6d0*/  FMUL R3, R3, UR4 ;  /* 0x0000000403037c20 */ /* 0x000fc80008400000 */
[----:B------:R0:W1:Y:S02]  /*d6e0*/  F2I.U32.TRUNC.NTZ R18, R3 ;  /* 0x0000000300127305 */ /* 0x000064000020f000 */
[----:B---3--:R-:W-:Y:S05]  /*d6f0*/  @!P0 BRA `(.L_x_383) ;  /* 0x0000000000288947 */ /* 0x008fea0003800000 */
[----:B0-----:R-:W0:Y:S02]  /*d700*/  LDC R3, c[0x0][0x634] ;  /* 0x00018d00ff037b82 */ /* 0x001e240000000800 */
        /* <DEDUP_REMOVED lines=9> */
.L_x_383:
[----:B------:R-:W3:Y:S01]  /*d7a0*/  LDC.64 R26, c[0x0][0x640] ;  /* 0x00019000ff1a7b82 */ /* 0x000ee20000000a00 */
[-CC-:B--2---:R-:W-:Y:S01]  /*d7b0*/  SHF.R.U64 R13, R8, R0.reuse, R9.reuse ;  /* 0x00000000080d7219 */ /* 0x184fe20000001209 */
[----:B-1----:R-:W-:Y:S01]  /*d7c0*/  IMAD.MOV R7, RZ, RZ, -R18 ;  /* 0x000000ffff077224 */ /* 0x002fe200078e0a12 */
[----:B------:R-:W-:Y:S01]  /*d7d0*/  SHF.R.U32.HI R0, RZ, R0, R9 ;  /* 0x00000000ff007219 */ /* 0x000fe20000011609 */
[----:B------:R-:W-:Y:S01]  /*d7e0*/  IMAD.MOV.U32 R18, RZ, RZ, R22 ;  /* 0x000000ffff127224 */ /* 0x000fe200078e0016 */
[----:B0-----:R-:W-:Y:S01]  /*d7f0*/  IADD3 R3, P0, RZ, -R13, RZ ;  /* 0x8000000dff037210 */ /* 0x001fe20007f1e0ff */
[----:B------:R-:W-:Y:S01]  /*d800*/  IMAD R23, R21, R7, R12 ;  /* 0x0000000715177224 */ /* 0x000fe200078e020c */
[----:B------:R-:W-:Y:S01]  /*d810*/  ULDC UR4, c[0x0][0x154] ;  /* 0x0000550000047ab9 */ /* 0x000fe20000000800 */
[----:B------:R-:W0:Y:S01]  /*d820*/  LDC R6, c[0x0][0x618] ;  /* 0x00018600ff067b82 */ /* 0x000e220000000800 */
[----:B------:R-:W-:Y:S02]  /*d830*/  IMAD.MOV.U32 R7, RZ, RZ, 0x1 ;  /* 0x00000001ff077424 */ /* 0x000fe400078e00ff */
[----:B------:R-:W-:-:S04]  /*d840*/  IMAD.X R5, RZ, RZ, ~R0, P0 ;  /* 0x000000ffff057224 */ /* 0x000fc800000e0e00 */
[-C--:B------:R-:W-:Y:S01]  /*d850*/  IMAD R0, R5, R14.reuse, RZ ;  /* 0x0000000e05007224 */ /* 0x080fe200078e02ff */
[----:B------:R-:W1:Y:S01]  /*d860*/  LDC R8, c[0x0][0x608] ;  /* 0x00018200ff087b82 */ /* 0x000e620000000800 */
[----:B------:R-:W-:-:S04]  /*d870*/  IMAD.WIDE.U32 R4, R3, R14, R18 ;  /* 0x0000000e03047225 */ /* 0x000fc800078e0012 */
[----:B------:R-:W-:Y:S01]  /*d880*/  IMAD R3, R3, R15, R0 ;  /* 0x0000000f03037224 */ /* 0x000fe200078e0200 */
[----:B------:R-:W-:Y:S02]  /*d890*/  I2FP.F32.U32 R0, R20 ;  /* 0x0000001400007245 */ /* 0x000fe40000201000 */
[----:B------:R-:W2:Y:S01]  /*d8a0*/  LDC R24, c[0x0][0x658] ;  /* 0x00019600ff187b82 */ /* 0x000ea20000000800 */
[----:B------:R-:W-:Y:S01]  /*d8b0*/  IMAD.IADD R3, R5, 0x1, R3 ;  /* 0x0000000105037824 */ /* 0x000fe200078e0203 */
[----:B---3--:R-:W-:Y:S01]  /*d8c0*/  ISETP.NE.U32.AND P0, PT, R26, RZ, PT ;  /* 0x000000ff1a00720c */ /* 0x008fe20003f05070 */
[----:B------:R-:W-:Y:S01]  /*d8d0*/  FMUL R0, R0, UR4 ;  /* 0x0000000400007c20 */ /* 0x000fe20008400000 */
[----:B------:R-:W-:Y:S02]  /*d8e0*/  IMAD.MOV.U32 R5, RZ, RZ, -0x1 ;  /* 0xffffffffff057424 */ /* 0x000fe400078e00ff */
[----:B------:R-:W-:Y:S01]  /*d8f0*/  ISETP.NE.AND.EX P0, PT, R27, RZ, PT, P0 ;  /* 0x000000ff1b00720c */ /* 0x000fe20003f05300 */
[----:B------:R3:W2:Y:S01]  /*d900*/  F2I.U32.TRUNC.NTZ R15, R0 ;  /* 0x00000000000f7305 */ /* 0x0006a2000020f000 */
[----:B------:R-:W3:Y:S01]  /*d910*/  LDC R21, c[0x0][0x148] ;  /* 0x00005200ff157b82 */ /* 0x000ee20000000800 */
[----:B0-----:R-:W-:-:S02]  /*d920*/  SHF.R.U64 R12, R4, R6, R3 ;  /* 0x00000006040c7219 */ /* 0x001fc40000001203 */
[----:B------:R-:W-:-:S05]  /*d930*/  SHF.R.U32.HI R3, RZ, R6, R3 ;  /* 0x00000006ff037219 */ /* 0x000fca0000011603 */
[----:B------:R-:W0:Y:S01]  /*d940*/  LDC R18, c[0x0][0x600] ;  /* 0x00018000ff127b82 */ /* 0x000e220000000800 */
[-CC-:B-1----:R-:W-:Y:S02]  /*d950*/  SHF.R.U64 R10, R12, R8.reuse, R3.reuse ;  /* 0x000000080c0a7219 */ /* 0x182fe40000001203 */
[----:B------:R-:W-:-:S05]  /*d960*/  SHF.R.U32.HI R3, RZ, R8, R3 ;  /* 0x00000008ff037219 */ /* 0x000fca0000011603 */
[----:B------:R-:W1:Y:S01]  /*d970*/  LDC R28, c[0x0][0x648] ;  /* 0x00019200ff1c7b82 */ /* 0x000e620000000800 */
[-C--:B--2---:R-:W-:Y:S02]  /*d980*/  SHF.L.U32 R4, R5, R24.reuse, RZ ;  /* 0x0000001805047219 */ /* 0x084fe400000006ff */
[-CC-:B------:R-:W-:Y:S02]  /*d990*/  SHF.R.U64 R14, R10, R24.reuse, R3.reuse ;  /* 0x000000180a0e7219 */ /* 0x180fe40000001203 */
[----:B------:R-:W-:Y:S02]  /*d9a0*/  SHF.R.U32.HI R5, RZ, R24, R3 ;  /* 0x00000018ff057219 */ /* 0x000fe40000011603 */
[----:B------:R-:W-:Y:S01]  /*d9b0*/  LOP3.LUT R25, RZ, R4, RZ, 0x33, !PT ;  /* 0x00000004ff197212 */ /* 0x000fe200078e33ff */
[----:B------:R-:W2:Y:S01]  /*d9c0*/  LDC R29, c[0x0][0x638] ;  /* 0x00018e00ff1d7b82 */ /* 0x000ea20000000800 */
[----:B------:R-:W-:Y:S01]  /*d9d0*/  SHF.L.U32 R24, R7, R24, RZ ;  /* 0x0000001807187219 */ /* 0x000fe200000006ff */
[----:B------:R-:W-:-:S06]  /*d9e0*/  IMAD.MOV.U32 R4, RZ, RZ, R14 ;  /* 0x000000ffff047224 */ /* 0x000fcc00078e000e */
[----:B------:R-:W0:Y:S01]  /*d9f0*/  LDC R30, c[0x0][0x610] ;  /* 0x00018400ff1e7b82 */ /* 0x000e220000000800 */
[----:B------:R-:W-:Y:S05]  /*da00*/  @!P0 BRA `(.L_x_384) ;  /* 0x0000000000288947 */ /* 0x000fea0003800000 */
[----:B------:R-:W5:Y:S02]  /*da10*/  LDC R3, c[0x0][0x64c] ;  /* 0x00019300ff037b82 */ /* 0x000f640000000800 */
[----:B-----5:R-:W-:-:S05]  /*da20*/  IADD3 R3, P0, R14, R3, RZ ;  /* 0x000000030e037210 */ /* 0x020fca0007f1e0ff */
        /* <DEDUP_REMOVED lines=8> */
.L_x_384:
[----:B------:R-:W5:Y:S01]  /*dab0*/  LDC R3, c[0x0][0x65c] ;  /* 0x00019700ff037b82 */ /* 0x000f620000000800 */
[----:B-1-3--:R-:W-:Y:S01]  /*dac0*/  SHF.R.U64 R0, R4, R28, R5 ;  /* 0x0000001c04007219 */ /* 0x00afe20000001205 */
[----:B0-----:R-:W-:Y:S01]  /*dad0*/  VIADD R7, R18, 0xffffffff ;  /* 0xffffffff12077836 */ /* 0x001fe20000000000 */
[----:B------:R-:W-:Y:S01]  /*dae0*/  LOP3.LUT R5, R10, R25, RZ, 0xc0, !PT ;  /* 0x000000190a057212 */ /* 0x000fe200078ec0ff */
[----:B------:R-:W-:Y:S02]  /*daf0*/  IMAD.MOV R15, RZ, RZ, -R15 ;  /* 0x000000ffff0f7224 */ /* 0x000fe400078e0a0f */
[----:B------:R-:W-:Y:S01]  /*db00*/  IMAD.MOV.U32 R4, RZ, RZ, 0x1 ;  /* 0x00000001ff047424 */ /* 0x000fe200078e00ff */
[----:B------:R-:W-:Y:S02]  /*db10*/  LOP3.LUT R12, R12, R7, RZ, 0xc0, !PT ;  /* 0x000000070c0c7212 */ /* 0x000fe400078ec0ff */
[----:B-----5:R-:W-:Y:S01]  /*db20*/  ISETP.NE.AND P0, PT, R3, 0x1, PT ;  /* 0x000000010300780c */ /* 0x020fe20003f05270 */
[----:B------:R-:W-:-:S02]  /*db30*/  IMAD.MOV R3, RZ, RZ, -R0 ;  /* 0x000000ffff037224 */ /* 0x000fc400078e0a00 */
[----:B------:R-:W-:Y:S02]  /*db40*/  IMAD R0, R24, R0, R5 ;  /* 0x0000000018007224 */ /* 0x000fe400078e0205 */
[----:B--2---:R-:W-:-:S04]  /*db50*/  IMAD R3, R3, R29, R14 ;  /* 0x0000001d03037224 */ /* 0x004fc800078e020e */
[----:B------:R-:W-:Y:S01]  /*db60*/  IMAD R5, R3, R18, R12 ;  /* 0x0000001203057224 */ /* 0x000fe200078e020c */
[----:B------:R-:W-:Y:S01]  /*db70*/  PRMT R3, R4, 0x7610, R3 ;  /* 0x0000761004037816 */ /* 0x000fe20000000003 */
[----:B------:R-:W-:Y:S02]  /*db80*/  IMAD.MOV.U32 R18, RZ, RZ, R13 ;  /* 0x000000ffff127224 */ /* 0x000fe400078e000d */
[----:B------:R-:W-:-:S04]  /*db90*/  @P0 IMAD R23, R21, R15, R20 ;  /* 0x0000000f15170224 */ /* 0x000fc800078e0214 */
[----:B------:R-:W-:-:S05]  /*dba0*/  IMAD R0, R0, R30, R23 ;  /* 0x0000001e00007224 */ /* 0x000fca00078e0217 */
[----:B------:R-:W-:Y:S02]  /*dbb0*/  SEL R23, R5, R0, !P0 ;  /* 0x0000000005177207 */ /* 0x000fe40004000000 */
[----:B------:R-:W-:-:S07]  /*dbc0*/  SEL R0, R0, R5, !P0 ;  /* 0x0000000500007207 */ /* 0x000fce0004000000 */
.L_x_382:
[----:B------:R0:W-:Y:S01]  /*dbd0*/  STL [R1], R0 ;  /* 0x0000000001007387 */ /* 0x0001e20000100800 */
[----:B------:R-:W-:-:S13]  /*dbe0*/  LOP3.LUT P0, RZ, R3, 0xff, RZ, 0xc0, !PT ;  /* 0x000000ff03ff7812 */ /* 0x000fda000780c0ff */
[----:B0-----:R-:W-:Y:S05]  /*dbf0*/  @P0 BRA `(.L_x_385) ;  /* 0xffffff3400f80947 */ /* 0x001fea000383ffff */
[----:B------:R-:W-:Y:S05]  /*dc00*/  EXIT ;  /* 0x000000000000794d */ /* 0x000fea0003800000 */
.L_x_8:
[----:B0-----:R-:W-:Y:S01]  /*dc10*/  ULDC.64 UR4, c[0x0][0x650] ;  /* 0x0001940000047ab9 */ /* 0x001fe20000000a00 */
[----:B------:R-:W-:Y:S01]  /*dc20*/  PRMT R2, RZ, 0x7610, R2 ;  /* 0x00007610ff027816 */ /* 0x000fe20000000002 */
[----:B------:R-:W-:Y:S01]  /*dc30*/  IMAD.MOV.U32 R12, RZ, RZ, -0x1 ;  /* 0xffffffffff0c7424 */ /* 0x000fe200078e00ff */
[----:B------:R-:W-:Y:S01]  /*dc40*/  ISETP.GE.U32.AND P0, PT, R22, UR4, PT ;  /* 0x0000000416007c0c */ /* 0x000fe2000bf06070 */
[----:B------:R-:W-:Y:S02]  /*dc50*/  IMAD.MOV.U32 R21, RZ, RZ, -0x1 ;  /* 0xffffffffff157424 */ /* 0x000fe400078e00ff */
[----:B------:R-:W-:Y:S01]  /*dc60*/  IMAD.MOV.U32 R13, RZ, RZ, -0x1 ;  /* 0xffffffffff0d7424 */ /* 0x000fe200078e00ff */
[----:B------:R-:W-:-:S13]  /*dc70*/  ISETP.GE.U32.AND.EX P0, PT, R19, UR5, PT, P0 ;  /* 0x0000000513007c0c */ /* 0x000fda000bf06100 */
[----:B------:R-:W-:Y:S05]  /*dc80*/  @P0 BRA `(.L_x_386) ;  /* 0x0000000400340947 */ /* 0x000fea0003800000 */
        /* <DEDUP_REMOVED lines=18> */
.L_x_387:
[----:B------:R-:W0:Y:S01]  /*ddb0*/  LDC.64 R28, c[0x0][0x640] ;  /* 0x00019000ff1c7b82 */ /* 0x000e220000000a00 */
[-CC-:B------:R-:W-:Y:S01]  /*ddc0*/  SHF.R.U64 R16, R12, R2.reuse, R13.reuse ;  /* 0x000000020c107219 */ /* 0x180fe2000000120d */
[----:B------:R-:W-:Y:S01]  /*ddd0*/  IMAD.MOV.U32 R18, RZ, RZ, R22 ;  /* 0x000000ffff127224 */ /* 0x000fe200078e0016 */
[----:B------:R-:W-:Y:S01]  /*dde0*/  SHF.R.U32.HI R2, RZ, R2, R13 ;  /* 0x00000002ff027219 */ /* 0x000fe2000001160d */
[----:B------:R-:W-:Y:S01]  /*ddf0*/  IMAD.MOV.U32 R26, RZ, RZ, 0x1 ;  /* 0x00000001ff1a7424 */ /* 0x000fe200078e00ff */
[----:B------:R-:W-:-:S03]  /*de00*/  IADD3 R11, P0, RZ, -R16, RZ ;  /* 0x80000010ff0b7210 */ /* 0x000fc60007f1e0ff */
[----:B------:R-:W1:Y:S02]  /*de10*/  LDC R10, c[0x0][0x618] ;  /* 0x00018600ff0a7b82 */ /* 0x000e640000000800 */
[----:B------:R-:W-:-:S04]  /*de20*/  IMAD.X R9, RZ, RZ, ~R2, P0 ;  /* 0x000000ffff097224 */ /* 0x000fc800000e0e02 */
[-C--:B------:R-:W-:Y:S02]  /*de30*/  IMAD R2, R9, R24.reuse, RZ ;  /* 0x0000001809027224 */ /* 0x080fe400078e02ff */
[----:B------:R-:W2:Y:S01]  /*de40*/  LDC R12, c[0x0][0x608] ;  /* 0x00018200ff0c7b82 */ /* 0x000ea20000000800 */
[----:B------:R-:W-:-:S04]  /*de50*/  IMAD.WIDE.U32 R8, R11, R24, R18 ;  /* 0x000000180b087225 */ /* 0x000fc800078e0012 */
[----:B------:R-:W-:-:S03]  /*de60*/  IMAD R11, R11, R25, R2 ;  /* 0x000000190b0b7224 */ /* 0x000fc600078e0202 */
[----:B------:R-:W3:Y:S01]  /*de70*/  LDC R27, c[0x0][0x658] ;  /* 0x00019600ff1b7b82 */ /* 0x000ee20000000800 */
[----:B------:R-:W-:Y:S01]  /*de80*/  IMAD.IADD R9, R9, 0x1, R11 ;  /* 0x0000000109097824 */ /* 0x000fe200078e020b */
[----:B0-----:R-:W-:-:S04]  /*de90*/  ISETP.NE.U32.AND P0, PT, R28, RZ, PT ;  /* 0x000000ff1c00720c */ /* 0x001fc80003f05070 */
[----:B------:R-:W-:Y:S02]  /*dea0*/  ISETP.NE.AND.EX P0, PT, R29, RZ, PT, P0 ;  /* 0x000000ff1d00720c */ /* 0x000fe40003f05300 */
[----:B------:R-:W0:Y:S01]  /*deb0*/  LDC R18, c[0x0][0x600] ;  /* 0x00018000ff127b82 */ /* 0x000e220000000800 */
[-CC-:B-1----:R-:W-:Y:S01]  /*dec0*/  SHF.R.U64 R6, R8, R10.reuse, R9.reuse ;  /* 0x0000000a08067219 */ /* 0x182fe20000001209 */
[----:B------:R-:W-:Y:S01]  /*ded0*/  IMAD.MOV.U32 R8, RZ, RZ, -0x1 ;  /* 0xffffffffff087424 */ /* 0x000fe200078e00ff */
[----:B------:R-:W-:-:S05]  /*dee0*/  SHF.R.U32.HI R9, RZ, R10, R9 ;  /* 0x0000000aff097219 */ /* 0x000fca0000011609 */
[----:B------:R-:W1:Y:S01]  /*def0*/  LDC R20, c[0x0][0x648] ;  /* 0x00019200ff147b82 */ /* 0x000e620000000800 */
[-CC-:B--2---:R-:W-:Y:S02]  /*df00*/  SHF.R.U64 R21, R6, R12.reuse, R9.reuse ;  /* 0x0000000c06157219 */ /* 0x184fe40000001209 */
[----:B------:R-:W-:-:S05]  /*df10*/  SHF.R.U32.HI R2, RZ, R12, R9 ;  /* 0x0000000cff027219 */ /* 0x000fca0000011609 */
[----:B------:R-:W2:Y:S01]  /*df20*/  LDC R24, c[0x0][0x638] ;  /* 0x00018e00ff187b82 */ /* 0x000ea20000000800 */
[-C--:B---3--:R-:W-:Y:S02]  /*df30*/  SHF.L.U32 R8, R8, R27.reuse, RZ ;  /* 0x0000001b08087219 */ /* 0x088fe400000006ff */
[-CC-:B------:R-:W-:Y:S02]  /*df40*/  SHF.R.U64 R23, R21, R27.reuse, R2.reuse ;  /* 0x0000001b15177219 */ /* 0x180fe40000001202 */
[----:B------:R-:W-:Y:S02]  /*df50*/  LOP3.LUT R30, RZ, R8, RZ, 0x33, !PT ;  /* 0x00000008ff1e7212 */ /* 0x000fe400078e33ff */
[----:B------:R-:W-:Y:S01]  /*df60*/  SHF.R.U32.HI R9, RZ, R27, R2 ;  /* 0x0000001bff097219 */ /* 0x000fe20000011602 */
[----:B------:R-:W3:Y:S01]  /*df70*/  LDC R25, c[0x0][0x610] ;  /* 0x00018400ff197b82 */ /* 0x000ee20000000800 */
[----:B------:R-:W-:Y:S01]  /*df80*/  IMAD.MOV.U32 R8, RZ, RZ, R23 ;  /* 0x000000ffff087224 */ /* 0x000fe200078e0017 */
[----:B------:R-:W-:Y:S06]  /*df90*/  @!P0 BRA `(.L_x_388) ;  /* 0x0000000000288947 */ /* 0x000fec0003800000 */
        /* <DEDUP_REMOVED lines=10> */
.L_x_388:
[----:B------:R-:W4:Y:S01]  /*e040*/  LDC R2, c[0x0][0x65c] ;  /* 0x00019700ff027b82 */ /* 0x000f220000000800 */
[----:B-1----:R-:W-:Y:S01]  /*e050*/  SHF.R.U64 R5, R8, R20, R9 ;  /* 0x0000001408057219 */ /* 0x002fe20000001209 */
[----:B0-----:R-:W-:Y:S01]  /*e060*/  VIADD R9, R18, 0xffffffff ;  /* 0xffffffff12097836 */ /* 0x001fe20000000000 */
[----:B------:R-:W-:Y:S01]  /*e070*/  SHF.L.U32 R26, R26, R27, RZ ;  /* 0x0000001b1a1a7219 */ /* 0x000fe200000006ff */
[----:B------:R-:W-:Y:S02]  /*e080*/  IMAD.MOV.U32 R13, RZ, RZ, R16 ;  /* 0x000000ffff0d7224 */ /* 0x000fe400078e0010 */
[----:B------:R-:W-:Y:S01]  /*e090*/  IMAD.MOV R8, RZ, RZ, -R5 ;  /* 0x000000ffff087224 */ /* 0x000fe200078e0a05 */
[----:B----4-:R-:W-:Y:S02]  /*e0a0*/  ISETP.NE.AND P0, PT, R2, 0x1, PT ;  /* 0x000000010200780c */ /* 0x010fe40003f05270 */
[----:B------:R-:W-:-:S11]  /*e0b0*/  LOP3.LUT R2, R21, R30, RZ, 0xc0, !PT ;  /* 0x0000001e15027212 */ /* 0x000fd600078ec0ff */
[----:B------:R-:W-:Y:S02]  /*e0c0*/  @P0 IMAD R3, R7, R14, R4 ;  /* 0x0000000e07030224 */ /* 0x000fe400078e0204 */
[----:B------:R-:W-:Y:S01]  /*e0d0*/  IMAD R4, R26, R5, R2 ;  /* 0x000000051a047224 */ /* 0x000fe200078e0202 */
[----:B------:R-:W-:Y:S01]  /*e0e0*/  LOP3.LUT R5, R6, R9, RZ, 0xc0, !PT ;  /* 0x0000000906057212 */ /* 0x000fe200078ec0ff */
[----:B--2---:R-:W-:Y:S02]  /*e0f0*/  IMAD R2, R8, R24, R23 ;  /* 0x0000001808027224 */ /* 0x004fe400078e0217 */
[----:B---3--:R-:W-:Y:S02]  /*e100*/  IMAD R3, R4, R25, R3 ;  /* 0x0000001904037224 */ /* 0x008fe400078e0203 */
[----:B------:R-:W-:Y:S02]  /*e110*/  IMAD R12, R2, R18, R5 ;  /* 0x00000012020c7224 */ /* 0x000fe400078e0205 */
[----:B------:R-:W-:-:S03]  /*e120*/  IMAD.MOV.U32 R4, RZ, RZ, 0x1 ;  /* 0x00000001ff047424 */ /* 0x000fc600078e00ff */
[----:B------:R-:W-:Y:S02]  /*e130*/  SEL R21, R12, R3, !P0 ;  /* 0x000000030c157207 */ /* 0x000fe40004000000 */
[----:B------:R-:W-:Y:S02]  /*e140*/  PRMT R2, R4, 0x7610, R2 ;  /* 0x0000761004027816 */ /* 0x000fe40000000002 */
[----:B------:R-:W-:-:S07]  /*e150*/  SEL R12, R3, R12, !P0 ;  /* 0x0000000c030c7207 */ /* 0x000fce0004000000 */
.L_x_386:
[----:B------:R-:W-:-:S08]  /*e160*/  NOP ;  /* 0x0000000000007918 */ /* 0x000fd00000000000 */
[----:B------:R-:W0:-:S00]  /*e170*/  USETMAXREG.DEALLOC.CTAPOOL 0x28 ;  /* 0x00000028000079c8 */ /* 0x000e0000080e0500 */
[----:B0-----:R-:W-:-:S13]  /*e180*/  ISETP.NE.AND P0, PT, R0, RZ, PT ;  /* 0x000000ff0000720c */ /* 0x001fda0003f05270 */
[----:B------:R-:W-:Y:S05]  /*e190*/  @P0 EXIT ;  /* 0x000000000000094d */ /* 0x000fea0003800000 */
[----:B------:R-:W-:Y:S01]  /*e1a0*/  LOP3.LUT P0, RZ, R2, 0xff, RZ, 0xc0, !PT ;  /* 0x000000ff02ff7812 */ /* 0x000fe2000780c0ff */
[----:B------:R-:W-:Y:S02]  /*e1b0*/  IMAD.MOV.U32 R0, RZ, RZ, 0x1 ;  /* 0x00000001ff007424 */ /* 0x000fe400078e00ff */
[----:B------:R-:W-:-:S10]  /*e1c0*/  IMAD.MOV.U32 R6, RZ, RZ, RZ ;  /* 0x000000ffff067224 */ /* 0x000fd400078e00ff */
[----:B------:R-:W-:Y:S05]  /*e1d0*/  @!P0 BRA `(.L_x_389) ;  /* 0x0000000c004c8947 */ /* 0x000fea0003800000 */
[----:B------:R-:W0:Y:S01]  /*e1e0*/  LDC R0, c[0x0][0x28c] ;  /* 0x0000a300ff007b82 */ /* 0x000e220000000800 */
[----:B------:R-:W1:Y:S01]  /*e1f0*/  S2R R8, SR_CgaCtaId ;  /* 0x0000000000087919 */ /* 0x000e620000008800 */
[----:B------:R-:W-:Y:S01]  /*e200*/  ULDC UR5, c[0x0][0x600] ;  /* 0x0001800000057ab9 */ /* 0x000fe20000000800 */
[----:B------:R-:W-:Y:S01]  /*e210*/  ULDC UR4, c[0x0][0xc] ;  /* 0x0000030000047ab9 */ /* 0x000fe20000000800 */
[----:B------:R-:W-:Y:S01]  /*e220*/  UIADD3 UR16, UR5, -0x1, URZ ;  /* 0xffffffff05107890 */ /* 0x000fe2000fffe03f */
[----:B------:R-:W-:Y:S01]  /*e230*/  BSSY B0, `(.L_x_389) ;  /* 0x00000cd000007945 */ /* 0x000fe20003800000 */
[----:B------:R-:W-:Y:S01]  /*e240*/  ULDC UR6, c[0x0][0x658] ;  /* 0x0001960000067ab9 */ /* 0x000fe20000000800 */
[----:B------:R-:W-:Y:S01]  /*e250*/  ULDC UR5, c[0x0][0x10] ;  /* 0x0000040000057ab9 */ /* 0x000fe20000000800 */
[----:B------:R-:W-:Y:S01]  /*e260*/  UMOV UR7, 0xffffffff ;  /* 0xffffffff00077882 */ /* 0x000fe20000000000 */
[----:B------:R-:W-:Y:S01]  /*e270*/  UMOV UR8, 0x1 ;  /* 0x0000000100087882 */ /* 0x000fe20000000000 */
[----:B------:R-:W-:Y:S01]  /*e280*/  UIMAD.WIDE.U32 UR4, UR4, UR5, URZ ;  /* 0x00000005040472a5 */ /* 0x000fe2000f8e003f */
[----:B------:R-:W-:Y:S01]  /*e290*/  IMAD.MOV.U32 R9, RZ, RZ, 0x1 ;  /* 0x00000001ff097424 */ /* 0x000fe200078e00ff */
[----:B------:R-:W-:Y:S01]  /*e2a0*/  USHF.L.U32 UR7, UR7, UR6, URZ ;  /* 0x0000000607077299 */ /* 0x000fe2000800063f */
[----:B------:R-:W-:Y:S01]  /*e2b0*/  LOP3.LUT R11, R17, 0x2, RZ, 0xfc, !PT ;  /* 0x00000002110b7812 */ /* 0x000fe200078efcff */
[----:B------:R-:W-:Y:S01]  /*e2c0*/  USHF.L.U32 UR18, UR8, UR6, URZ ;  /* 0x0000000608127299 */ /* 0x000fe2000800063f */
[----:B------:R-:W-:Y:S01]  /*e2d0*/  IMAD.MOV.U32 R6, RZ, RZ, RZ ;  /* 0x000000ffff067224 */ /* 0x000fe200078e00ff */
[----:B------:R-:W-:Y:S01]  /*e2e0*/  ULOP3.LUT UR17, URZ, UR7, URZ, 0x33, !UPT ;  /* 0x000000073f117292 */ /* 0x000fe2000f8e333f */
[----:B------:R-:W-:Y:S01]  /*e2f0*/  ULDC UR6, c[0x0][0x14] ;  /* 0x0000050000067ab9 */ /* 0x000fe20000000800 */
[----:B------:R-:W-:Y:S01]  /*e300*/  ULDC.64 UR22, c[0x0][0x198] ;  /* 0x0000660000167ab9 */ /* 0x000fe20000000a00 */
[----:B------:R-:W-:-:S02]  /*e310*/  UIMAD.WIDE.U32 UR20, UR4, UR6, URZ ;  /* 0x00000006041472a5 */ /* 0x000fc4000f8e003f */
[----:B------:R-:W-:Y:S01]  /*e320*/  UIMAD UR13, UR5, UR6, URZ ;  /* 0x00000006050d72a4 */ /* 0x000fe2000f8e023f */
[----:B0-----:R-:W-:-:S03]  /*e330*/  VIADD R0, R0, 0xf ;  /* 0x0000000f00007836 */ /* 0x001fc60000000000 */
[----:B------:R-:W-:Y:S02]  /*e340*/  UIADD3 UR13, UR21, UR13, URZ ;  /* 0x0000000d150d7290 */ /* 0x000fe4000fffe03f */
[----:B------:R-:W-:-:S04]  /*e350*/  SHF.R.S32.HI R3, RZ, 0x1f, R0 ;  /* 0x0000001fff037819 */ /* 0x000fc80000011400 */
[----:B------:R-:W-:Y:S01]  /*e360*/  LEA.HI R3, R3, R0, RZ, 0x4 ;  /* 0x0000000003037211 */ /* 0x000fe200078f20ff */
[----:B------:R-:W-:Y:S01]  /*e370*/  IMAD.MOV.U32 R0, RZ, RZ, 0x1 ;  /* 0x00000001ff007424 */ /* 0x000fe200078e00ff */
[----:B-1----:R-:W-:Y:S02]  /*e380*/  LOP3.LUT R8, R8, 0x1, RZ, 0xc0, !PT ;  /* 0x0000000108087812 */ /* 0x002fe400078ec0ff */
[----:B------:R-:W-:-:S05]  /*e390*/  SHF.R.S32.HI R7, RZ, 0x4, R3 ;  /* 0x00000004ff077819 */ /* 0x000fca0000011403 */
[----:B------:R-:W-:-:S07]  /*e3a0*/  VIADD R10, R7, 0x1 ;  /* 0x00000001070a7836 */ /* 0x000fce0000000000 */
.L_x_400:
[----:B------:R-:W-:-:S03]  /*e3b0*/  UMOV UR4, 0xffffffff ;  /* 0xffffffff00047882 */ /* 0x000fc60000000000 */
[----:B------:R-:W-:Y:S05]  /*e3c0*/  BRA.DIV UR4, `(.L_x_390) ;  /* 0x00000016046c7947 */ /* 0x000fea000b800000 */
[----:B------:R-:W-:-:S13]  /*e3d0*/  ELECT P6, URZ, PT ;  /* 0x00000000003f782f */ /* 0x000fda00038c0000 */
.L_x_423:
[----:B------:R-:W0:Y:S01]  /*e3e0*/  LDC R2, c[0x0][0x28c] ;  /* 0x0000a300ff027b82 */ /* 0x000e220000000800 */
[----:B------:R-:W-:Y:S01]  /*e3f0*/  BSSY B1, `(.L_x_391) ;  /* 0x000003b000017945 */ /* 0x000fe20003800000 */
[----:B0-----:R-:W-:-:S13]  /*e400*/  ISETP.LT.OR P6, PT, R2, 0x1, !P6 ;  /* 0x000000010200780c */ /* 0x001fda00077c1670 */
[----:B------:R-:W-:Y:S05]  /*e410*/  @P6 BRA `(.L_x_392) ;  /* 0x0000000000e06947 */ /* 0x000fea0003800000 */
[----:B------:R-:W-:Y:S02]  /*e420*/  IMAD R21, R21, 0x2, R8 ;  /* 0x0000000215157824 */ /* 0x000fe400078e0208 */
[----:B------:R-:W-:Y:S02]  /*e430*/  IMAD.SHL.U32 R14, R12, 0x100, RZ ;  /* 0x000001000c0e7824 */ /* 0x000fe400078e00ff */
[----:B------:R-:W-:Y:S02]  /*e440*/  IMAD.MOV.U32 R18, RZ, RZ, RZ ;  /* 0x000000ffff127224 */ /* 0x000fe400078e00ff */
[----:B------:R-:W-:Y:S02]  /*e450*/  IMAD.MOV.U32 R2, RZ, RZ, R10 ;  /* 0x000000ffff027224 */ /* 0x000fe400078e000a */
[----:B------:R-:W-:Y:S02]  /*e460*/  IMAD.MOV.U32 R3, RZ, RZ, R0 ;  /* 0x000000ffff037224 */ /* 0x000fe400078e0000 */
[----:B------:R-:W-:-:S02]  /*e470*/  IMAD.MOV.U32 R5, RZ, RZ, R6 ;  /* 0x000000ffff057224 */ /* 0x000fc400078e0006 */
[----:B------:R-:W-:-:S07]  /*e480*/  IMAD R21, R21, 0x58, RZ ;  /* 0x0000005815157824 */ /* 0x000fce00078e02ff */
.L_x_395:
[----:B------:R-:W0:Y:S01]  /*e490*/  S2R R15, SR_CgaCtaId ;  /* 0x00000000000f7919 */ /* 0x000e220000008800 */
[----:B------:R-:W-:Y:S01]  /*e4a0*/  MOV R4, 0x400 ;  /* 0x0000040000047802 */ /* 0x000fe20000000f00 */
[----:B------:R-:W1:Y:S03]  /*e4b0*/  S2R R12, SR_TID.X ;  /* 0x00000000000c7919 */ /* 0x000e660000002100 */
[----:B0-----:R-:W-:Y:S02]  /*e4c0*/  LEA R16, R15, R4, 0x18 ;  /* 0x000000040f107211 */ /* 0x001fe400078ec0ff */
[----:B------:R-:W-:Y:S02]  /*e4d0*/  SHF.L.U32 R4, R3, 0x1f, RZ ;  /* 0x0000001f03047819 */ /* 0x000fe400000006ff */
[----:B-1----:R-:W-:Y:S01]  /*e4e0*/  LOP3.LUT P1, RZ, R12, 0x7f, RZ, 0xc0, !PT ;  /* 0x0000007f0cff7812 */ /* 0x002fe2000782c0ff */
[----:B------:R-:W-:-:S04]  /*e4f0*/  IMAD R15, R5, 0x8, R16 ;  /* 0x00000008050f7824 */ /* 0x000fc800078e0210 */
[----:B------:R-:W0:Y:S08]  /*e500*/  SYNCS.PHASECHK.TRANS64.TRYWAIT P0, [R15+URZ+0x80], R4 ;  /* 0x000080040f0075a7 */ /* 0x000e30000800017f */
[----:B------:R-:W1:Y:S01]  /*e510*/  @!P1 LDC R12, c[0x0][0x500] ;  /* 0x00014000ff0c9b82 */ /* 0x000e620000000800 */
[----:B0-----:R-:W-:Y:S05]  /*e520*/  @!P0 BRA `(.L_x_393) ;  /* 0x0000001400348947 */ /* 0x001fea0003800000 */
.L_x_424:
[----:B0-----:R-:W-:Y:S01]  /*e530*/  PRMT R4, R11, 0x9910, RZ ;  /* 0x000099100b047816 */ /* 0x001fe200000000ff */
[----:B-1----:R0:W-:Y:S03]  /*e540*/  @!P1 SYNCS.ARRIVE.TRANS64 RZ, [R15+URZ], R12 ;  /* 0x0000000c0fff99a7 */ /* 0x0021e6000800003f */
[----:B------:R-:W-:-:S13]  /*e550*/  ISETP.NE.AND P0, PT, R4, 0x2, PT ;  /* 0x000000020400780c */ /* 0x000fda0003f05270 */
[----:B0-----:R-:W-:Y:S05]  /*e560*/  @P0 BRA `(.L_x_394) ;  /* 0x0000000000040947 */ /* 0x001fea0003800000 */
[----:B------:R-:W-:Y:S01]  /*e570*/  BPT.TRAP 0x1 ;  /* 0x000000040000795c */ /* 0x000fe20000300000 */
.L_x_394:
[----:B------:R-:W-:Y:S01]  /*e580*/  IMAD R4, R5, 0x2, R8 ;  /* 0x0000000205047824 */ /* 0x000fe200078e0208 */
[----:B------:R-:W-:Y:S01]  /*e590*/  R2UR UR9, R15 ;  /* 0x000000000f0972ca */ /* 0x000fe200000e0000 */
[--C-:B------:R-:W-:Y:S01]  /*e5a0*/  IMAD R12, R5, 0x2000, R16.reuse ;  /* 0x00002000050c7824 */ /* 0x100fe200078e0210 */
[----:B------:R-:W-:Y:S01]  /*e5b0*/  UIADD3 UR4, UP0, UR22, 0xf0, URZ ;  /* 0x000000f016047890 */ /* 0x000fe2000ff1e03f */
[----:B------:R-:W-:Y:S01]  /*e5c0*/  IMAD R4, R4, 0x580, RZ ;  /* 0x0000058004047824 */ /* 0x000fe200078e02ff */
[----:B------:R-:W-:Y:S01]  /*e5d0*/  R2UR UR11, R14 ;  /* 0x000000000e0b72ca */ /* 0x000fe200000e0000 */
[----:B------:R-:W-:Y:S01]  /*e5e0*/  VIADD R2, R2, 0xffffffff ;  /* 0xffffffff02027836 */ /* 0x000fe20000000000 */
[----:B------:R-:W-:Y:S01]  /*e5f0*/  R2UR UR5, R12 ;  /* 0x000000000c0572ca */ /* 0x000fe200000e0000 */
[----:B------:R-:W-:Y:S01]  /*e600*/  IMAD R4, R4, 0x2, R16 ;  /* 0x0000000204047824 */ /* 0x000fe200078e0210 */
[----:B------:R-:W-:Y:S01]  /*e610*/  R2UR UR10, R18 ;  /* 0x00000000120a72ca */ /* 0x000fe200000e0000 */
[----:B------:R-:W-:Y:S01]  /*e620*/  UIADD3 UR24, UP1, UR22, 0x1f0, URZ ;  /* 0x000001f016187890 */ /* 0x000fe2000ff3e03f */
[----:B------:R-:W-:Y:S01]  /*e630*/  R2UR UR12, R13 ;  /* 0x000000000d0c72ca */ /* 0x000fe200000e0000 */
[----:B------:R-:W-:Y:S01]  /*e640*/  VIADD R5, R5, 0x1 ;  /* 0x0000000105057836 */ /* 0x000fe20000000000 */
[----:B------:R-:W-:Y:S01]  /*e650*/  R2UR UR8, R4 ;  /* 0x00000000040872ca */ /* 0x000fe200000e0000 */
[----:B------:R-:W-:Y:S01]  /*e660*/  UIADD3.X UR25, URZ, UR23, URZ, UP1, !UPT ;  /* 0x000000173f197290 */ /* 0x000fe20008ffe43f */
[----:B------:R-:W-:Y:S01]  /*e670*/  R2UR UR19, R21 ;  /* 0x00000000151372ca */ /* 0x000fe200000e0000 */
[----:B------:R-:W-:Y:S01]  /*e680*/  UMOV UR6, 0x0 ;  /* 0x0000000000067882 */ /* 0x000fe20000000000 */
[----:B------:R-:W-:Y:S01]  /*e690*/  ISETP.GT.AND P1, PT, R2, 0x1, PT ;  /* 0x000000010200780c */ /* 0x000fe20003f24270 */
[----:B------:R-:W-:Y:S01]  /*e6a0*/  UMOV UR7, 0x10000000 ;  /* 0x1000000000077882 */ /* 0x000fe20000000000 */
[C---:B------:R-:W-:Y:S01]  /*e6b0*/  ISETP.NE.AND P0, PT, R5.reuse, 0x10, PT ;  /* 0x000000100500780c */ /* 0x040fe20003f05270 */
[----:B------:R-:W-:Y:S01]  /*e6c0*/  UIADD3 UR14, UR5, 0x200, URZ ;  /* 0x00000200050e7890 */ /* 0x000fe2000fffe03f */
[----:B------:R-:W-:Y:S01]  /*e6d0*/  VIADD R18, R18, 0x10 ;  /* 0x0000001012127836 */ /* 0x000fe20000000000 */
[----:B------:R-:W-:Y:S01]  /*e6e0*/  UIADD3.X UR5, URZ, UR23, URZ, UP0, !UPT ;  /* 0x000000173f057290 */ /* 0x000fe200087fe43f */
[----:B------:R-:W-:Y:S01]  /*e6f0*/  SEL R4, RZ, 0x1, P0 ;  /* 0x00000001ff047807 */ /* 0x000fe20000000000 */
[----:B------:R-:W-:Y:S01]  /*e700*/  UMOV UR26, 0x30000 ;  /* 0x00030000001a7882 */ /* 0x000fe20000000000 */
[----:B------:R-:W-:Y:S01]  /*e710*/  SEL R5, R5, RZ, P0 ;  /* 0x000000ff05057207 */ /* 0x000fe20000000000 */
[----:B------:R-:W-:Y:S01]  /*e720*/  UIADD3 UR15, UR8, 0x20200, URZ ;  /* 0x00020200080f7890 */ /* 0x000fe2000fffe03f */
[----:B------:R-:W-:-:S02]  /*e730*/  LOP3.LUT R3, R3, R4, RZ, 0x3c, !PT ;  /* 0x0000000403037212 */ /* 0x000fc400078e3cff */
[----:B------:R-:W-:Y:S02]  /*e740*/  UMOV UR8, UR14 ;  /* 0x0000000e00087c82 */ /* 0x000fe40008000000 */
[----:B------:R0:W-:Y:S02]  /*e750*/  UTMALDG.3D [UR8], [UR4], desc[UR6] ;  /* 0x00000608040075b4 */ /* 0x0001e40008011000 */
[----:B0-----:R-:W-:Y:S01]  /*e760*/  UMOV UR8, UR15 ;  /* 0x0000000f00087c82 */ /* 0x001fe20008000000 */
[----:B------:R-:W-:Y:S02]  /*e770*/  UMOV UR11, UR19 ;  /* 0x00000013000b7c82 */ /* 0x000fe40008000000 */
[----:B------:R0:W-:Y:S02]  /*e780*/  UTMALDG.3D.MULTICAST [UR8], [UR24], UR26, desc[UR6] ;  /* 0x00000608180073b4 */ /* 0x0001e4000801181a */
[----:B0-----:R-:W-:Y:S05]  /*e790*/  @P1 BRA `(.L_x_395) ;  /* 0xfffffffc003c1947 */ /* 0x001fea000383ffff */
.L_x_392:
[----:B------:R-:W-:Y:S05]  /*e7a0*/  BSYNC B1 ;  /* 0x0000000000017941 */ /* 0x000fea0003800000 */
.L_x_391:
[----:B------:R-:W-:Y:S01]  /*e7b0*/  LOP3.LUT P1, RZ, R9, 0xff, RZ, 0xc0, !PT ;  /* 0x000000ff09ff7812 */ /* 0x000fe2000782c0ff */
[C---:B------:R-:W-:Y:S01]  /*e7c0*/  IMAD.IADD R6, R7.reuse, 0x1, R6 ;  /* 0x0000000107067824 */ /* 0x040fe200078e0206 */
[----:B------:R-:W-:Y:S01]  /*e7d0*/  IADD3 R22, P2, R22, UR20, RZ ;  /* 0x0000001416167c10 */ /* 0x000fe2000ff5e0ff */
[----:B------:R-:W-:Y:S01]  /*e7e0*/  ULDC.64 UR4, c[0x0][0x650] ;  /* 0x0001940000047ab9 */ /* 0x000fe20000000a00 */
[----:B------:R-:W-:Y:S01]  /*e7f0*/  BSSY B1, `(.L_x_396) ;  /* 0x000006e000017945 */ /* 0x000fe20003800000 */
[----:B------:R-:W-:Y:S01]  /*e800*/  IMAD.MOV.U32 R12, RZ, RZ, -0x1 ;  /* 0xffffffffff0c7424 */ /* 0x000fe200078e00ff */
[----:B------:R-:W-:Y:S01]  /*e810*/  ISETP.GT.U32.AND P0, PT, R6, 0xf, PT ;  /* 0x0000000f0600780c */ /* 0x000fe20003f04070 */
[----:B------:R-:W-:Y:S01]  /*e820*/  IMAD.MOV.U32 R21, RZ, RZ, -0x1 ;  /* 0xffffffffff157424 */ /* 0x000fe200078e00ff */
[----:B------:R-:W-:Y:S01]  /*e830*/  SHF.R.U32.HI R2, RZ, 0x4, R6 ;  /* 0x00000004ff027819 */ /* 0x000fe20000011606 */
[----:B------:R-:W-:Y:S01]  /*e840*/  IMAD.MOV.U32 R13, RZ, RZ, -0x1 ;  /* 0xffffffffff0d7424 */ /* 0x000fe200078e00ff */
[----:B------:R-:W-:-:S02]  /*e850*/  ISETP.LT.U32.AND P0, PT, R7, 0x10, P0 ;  /* 0x000000100700780c */ /* 0x000fc40000701070 */
[----:B------:R-:W-:Y:S01]  /*e860*/  IADD3.X R19, R19, UR13, RZ, P2, !PT ;  /* 0x0000000d13137c10 */ /* 0x000fe200097fe4ff */
[----:B------:R-:W0:Y:S01]  /*e870*/  @P1 S2R R4, SR_CgaCtaId ;  /* 0x0000000000041919 */ /* 0x000e220000008800 */
[----:B------:R-:W-:Y:S02]  /*e880*/  @P1 MOV R3, 0x400 ;  /* 0x0000040000031802 */ /* 0x000fe40000000f00 */
[----:B------:R-:W-:Y:S02]  /*e890*/  ISETP.GE.U32.AND P2, PT, R22, UR4, PT ;  /* 0x0000000416007c0c */ /* 0x000fe4000bf46070 */
[----:B------:R-:W-:Y:S02]  /*e8a0*/  LOP3.LUT R2, R2, 0x1, RZ, 0xc0, !PT ;  /* 0x0000000102027812 */ /* 0x000fe400078ec0ff */
[----:B------:R-:W-:Y:S02]  /*e8b0*/  LOP3.LUT R6, R6, 0xf, RZ, 0xc0, !PT ;  /* 0x0000000f06067812 */ /* 0x000fe400078ec0ff */
[----:B------:R-:W-:-:S02]  /*e8c0*/  PRMT R9, RZ, 0x7610, R9 ;  /* 0x00007610ff097816 */ /* 0x000fc40000000009 */
[----:B0-----:R-:W-:-:S04]  /*e8d0*/  @P1 LEA R3, R4, R3, 0x18 ;  /* 0x0000000304031211 */ /* 0x001fc800078ec0ff */
[----:B------:R0:W-:Y:S01]  /*e8e0*/  @P1 SYNCS.ARRIVE.TRANS64.A1T0 RZ, [R3+URZ+0x118], RZ ;  /* 0x000118ff03ff19a7 */ /* 0x0001e2000810003f */
[----:B------:R-:W-:-:S04]  /*e8f0*/  ISETP.NE.U32.AND P1, PT, R2, 0x1, PT ;  /* 0x000000010200780c */ /* 0x000fc80003f25070 */
[----:B------:R-:W-:Y:S02]  /*e900*/  ISETP.GT.U32.AND P1, PT, R7, 0xf, !P1 ;  /* 0x0000000f0700780c */ /* 0x000fe40004f24070 */
[----:B0-----:R-:W-:Y:S02]  /*e910*/  SEL R3, RZ, 0x1, !P0 ;  /* 0x00000001ff037807 */ /* 0x001fe40004000000 */
[----:B------:R-:W-:Y:S02]  /*e920*/  ISETP.GE.U32.AND.EX P0, PT, R19, UR5, PT, P2 ;  /* 0x0000000513007c0c */ /* 0x000fe4000bf06120 */
[----:B------:R-:W-:-:S04]  /*e930*/  SEL R2, RZ, 0x1, !P1 ;  /* 0x00000001ff027807 */ /* 0x000fc80004800000 */
[----:B------:R-:W-:Y:S02]  /*e940*/  LOP3.LUT R0, R2, R0, R3, 0x96, !PT ;  /* 0x0000000002007212 */ /* 0x000fe400078e9603 */
[----:B------:R-:W-:-:S05]  /*e950*/  PRMT R2, RZ, 0x7610, R2 ;  /* 0x00007610ff027816 */ /* 0x000fca0000000002 */
[----:B------:R-:W-:Y:S05]  /*e960*/  @P0 BRA `(.L_x_397) ;  /* 0x0000000400580947 */ /* 0x000fea0003800000 */
[----:B------:R-:W0:Y:S01]  /*e970*/  S2R R14, SR_CTAID.X ;  /* 0x00000000000e7919 */ /* 0x000e220000002500 */
[----:B------:R-:W-:Y:S01]  /*e980*/  ULDC.64 UR4, c[0x0][0x628] ;  /* 0x00018a0000047ab9 */ /* 0x000fe20000000a00 */
[----:B------:R-:W1:Y:S01]  /*e990*/  LDC R15, c[0x0][0x144] ;  /* 0x00005100ff0f7b82 */ /* 0x000e620000000800 */
[----:B------:R-:W-:Y:S01]  /*e9a0*/  ISETP.NE.U32.AND P0, PT, RZ, UR4, PT ;  /* 0x00000004ff007c0c */ /* 0x000fe2000bf05070 */
[----:B------:R-:W2:Y:S01]  /*e9b0*/  S2R R12, SR_CTAID.Y ;  /* 0x00000000000c7919 */ /* 0x000ea20000002600 */
[----:B------:R-:W-:Y:S01]  /*e9c0*/  ULDC UR7, c[0x0][0x630] ;  /* 0x00018c0000077ab9 */ /* 0x000fe20000000800 */
[----:B------:R-:W-:Y:S01]  /*e9d0*/  ULDC UR8, c[0x0][0x150] ;  /* 0x0000540000087ab9 */ /* 0x000fe20000000800 */
[----:B------:R-:W-:Y:S01]  /*e9e0*/  ISETP.NE.AND.EX P0, PT, RZ, UR5, PT, P0 ;  /* 0x00000005ff007c0c */ /* 0x000fe2000bf05300 */
[----:B------:R-:W-:Y:S02]  /*e9f0*/  IMAD.MOV.U32 R2, RZ, RZ, R22 ;  /* 0x000000ffff027224 */ /* 0x000fe400078e0016 */
[----:B------:R-:W-:Y:S01]  /*ea00*/  IMAD.MOV.U32 R3, RZ, RZ, R19 ;  /* 0x000000ffff037224 */ /* 0x000fe200078e0013 */
[----:B0-----:R-:W-:-:S09]  /*ea10*/  I2FP.F32.U32 R16, R14 ;  /* 0x0000000e00107245 */ /* 0x001fd20000201000 */
[----:B------:R-:W-:Y:S05]  /*ea20*/  @!P0 BRA `(.L_x_398) ;  /* 0x0000000000288947 */ /* 0x000fea0003800000 */
[----:B------:R-:W-:Y:S02]  /*ea30*/  ULDC UR6, c[0x0][0x634] ;  /* 0x00018d0000067ab9 */ /* 0x000fe40000000800 */
[----:B------:R-:W-:-:S05]  /*ea40*/  IADD3 R3, P0, R22, UR6, RZ ;  /* 0x0000000616037c10 */ /* 0x000fca000ff1e0ff */
[----:B------:R-:W-:-:S04]  /*ea50*/  IMAD.X R13, RZ, RZ, R19, P0 ;  /* 0x000000ffff0d7224 */ /* 0x000fc800000e0613 */
[----:B------:R-:W-:-:S04]  /*ea60*/  IMAD.WIDE.U32 R4, R13, UR4, RZ ;  /* 0x000000040d047c25 */ /* 0x000fc8000f8e00ff */
[----:B------:R-:W-:-:S04]  /*ea70*/  IMAD.WIDE.U32 R4, P0, R3, UR5, R4 ;  /* 0x0000000503047c25 */ /* 0x000fc8000f800004 */
[----:B------:R-:W-:-:S04]  /*ea80*/  IMAD.WIDE.U32 R2, R3, UR4, RZ ;  /* 0x0000000403027c25 */ /* 0x000fc8000f8e00ff */
[----:B------:R-:W-:Y:S01]  /*ea90*/  IMAD.MOV.U32 R2, RZ, RZ, R5 ;  /* 0x000000ffff027224 */ /* 0x000fe200078e0005 */
[----:B------:R-:W-:Y:S01]  /*eaa0*/  IADD3 RZ, P1, R3, R4, RZ ;  /* 0x0000000403ff7210 */ /* 0x000fe20007f3e0ff */
[----:B------:R-:W-:-:S04]  /*eab0*/  IMAD.X R3, RZ, RZ, RZ, P0 ;  /* 0x000000ffff037224 */ /* 0x000fc800000e06ff */
[----:B------:R-:W-:-:S08]  /*eac0*/  IMAD.WIDE.U32.X R2, R13, UR5, R2, P1 ;  /* 0x000000050d027c25 */ /* 0x000fd000088e0402 */
.L_x_398:
[----:B------:R-:W-:Y:S01]  /*ead0*/  FMUL R16, R16, UR8 ;  /* 0x0000000810107c20 */ /* 0x000fe20008400000 */
[--C-:B------:R-:W-:Y:S01]  /*eae0*/  SHF.R.U64 R13, R2, UR7, R3.reuse ;  /* 0x00000007020d7c19 */ /* 0x100fe20008001203 */
[----:B------:R-:W-:Y:S01]  /*eaf0*/  ULDC.64 UR4, c[0x0][0x620] ;  /* 0x0001880000047ab9 */ /* 0x000fe20000000a00 */
[----:B------:R-:W-:Y:S01]  /*eb00*/  SHF.R.U32.HI R2, RZ, UR7, R3 ;  /* 0x00000007ff027c19 */ /* 0x000fe20008011603 */
[----:B------:R-:W-:Y:S01]  /*eb10*/  IMAD.MOV.U32 R3, RZ, RZ, R19 ;  /* 0x000000ffff037224 */ /* 0x000fe200078e0013 */
[----:B------:R-:W-:Y:S01]  /*eb20*/  IADD3 R21, P0, RZ, -R13, RZ ;  /* 0x8000000dff157210 */ /* 0x000fe20007f1e0ff */
[----:B------:R-:W0:Y:S01]  /*eb30*/  F2I.U32.TRUNC.NTZ R16, R16 ;  /* 0x0000001000107305 */ /* 0x000e22000020f000 */
[----:B------:R-:W-:-:S03]  /*eb40*/  ULDC.64 UR6, c[0x0][0x640] ;  /* 0x0001900000067ab9 */ /* 0x000fc60000000a00 */
[----:B------:R-:W-:Y:S01]  /*eb50*/  IMAD.X R2, RZ, RZ, ~R2, P0 ;  /* 0x000000ffff027224 */ /* 0x000fe200000e0e02 */
[----:B------:R-:W-:-:S03]  /*eb60*/  ISETP.NE.U32.AND P0, PT, RZ, UR6, PT ;  /* 0x00000006ff007c0c */ /* 0x000fc6000bf05070 */
[----:B------:R-:W-:Y:S01]  /*eb70*/  IMAD R2, R2, UR4, RZ ;  /* 0x0000000402027c24 */ /* 0x000fe2000f8e02ff */
[----:B------:R-:W-:-:S03]  /*eb80*/  ISETP.NE.AND.EX P0, PT, RZ, UR7, PT, P0 ;  /* 0x00000007ff007c0c */ /* 0x000fc6000bf05300 */
[C---:B------:R-:W-:Y:S01]  /*eb90*/  IMAD R5, R21.reuse, UR5, R2 ;  /* 0x0000000515057c24 */ /* 0x040fe2000f8e0202 */
[----:B------:R-:W-:Y:S01]  /*eba0*/  ULDC UR5, c[0x0][0x154] ;  /* 0x0000550000057ab9 */ /* 0x000fe20000000800 */
[----:B------:R-:W-:Y:S02]  /*ebb0*/  IMAD.MOV.U32 R2, RZ, RZ, R22 ;  /* 0x000000ffff027224 */ /* 0x000fe400078e0016 */
[----:B0-----:R-:W-:Y:S02]  /*ebc0*/  IMAD.MOV R4, RZ, RZ, -R16 ;  /* 0x000000ffff047224 */ /* 0x001fe400078e0a10 */
[----:B------:R-:W-:Y:S01]  /*ebd0*/  IMAD.WIDE.U32 R2, R21, UR4, R2 ;  /* 0x0000000415027c25 */ /* 0x000fe2000f8e0002 */
[----:B------:R-:W-:-:S03]  /*ebe0*/  ULDC UR4, c[0x0][0x618] ;  /* 0x0001860000047ab9 */ /* 0x000fc60000000800 */
[----:B-1----:R-:W-:Y:S01]  /*ebf0*/  IMAD R14, R15, R4, R14 ;  /* 0x000000040f0e7224 */ /* 0x002fe200078e020e */
[----:B--2---:R-:W-:Y:S01]  /*ec00*/  I2FP.F32.U32 R4, R12 ;  /* 0x0000000c00047245 */ /* 0x004fe20000201000 */
[----:B------:R-:W-:Y:S01]  /*ec10*/  IMAD.IADD R3, R3, 0x1, R5 ;  /* 0x0000000103037824 */ /* 0x000fe200078e0205 */
[----:B------:R-:W0:Y:S03]  /*ec20*/  LDC R15, c[0x0][0x148] ;  /* 0x00005200ff0f7b82 */ /* 0x000e260000000800 */
[----:B------:R-:W-:Y:S01]  /*ec30*/  FMUL R4, R4, UR5 ;  /* 0x0000000504047c20 */ /* 0x000fe20008400000 */
[--C-:B------:R-:W-:Y:S02]  /*ec40*/  SHF.R.U64 R16, R2, UR4, R3.reuse ;  /* 0x0000000402107c19 */ /* 0x100fe40008001203 */
[----:B------:R-:W-:Y:S01]  /*ec50*/  SHF.R.U32.HI R3, RZ, UR4, R3 ;  /* 0x00000004ff037c19 */ /* 0x000fe20008011603 */
[----:B------:R-:W-:Y:S01]  /*ec60*/  ULDC UR4, c[0x0][0x608] ;  /* 0x0001820000047ab9 */ /* 0x000fe20000000800 */
[----:B------:R1:W2:Y:S02]  /*ec70*/  F2I.U32.TRUNC.NTZ R21, R4 ;  /* 0x0000000400157305 */ /* 0x0002a4000020f000 */
[----:B------:R-:W-:-:S02]  /*ec80*/  SHF.R.U64 R20, R16, UR4, R3 ;  /* 0x0000000410147c19 */ /* 0x000fc40008001203 */
[----:B------:R-:W-:Y:S01]  /*ec90*/  SHF.R.U32.HI R3, RZ, UR4, R3 ;  /* 0x00000004ff037c19 */ /* 0x000fe20008011603 */
[----:B------:R-:W-:-:S03]  /*eca0*/  ULDC UR4, c[0x0][0x658] ;  /* 0x0001960000047ab9 */ /* 0x000fc60000000800 */
[--C-:B------:R-:W-:Y:S02]  /*ecb0*/  SHF.R.U64 R18, R20, UR4, R3.reuse ;  /* 0x0000000414127c19 */ /* 0x100fe40008001203 */
[----:B------:R-:W-:-:S03]  /*ecc0*/  SHF.R.U32.HI R23, RZ, UR4, R3 ;  /* 0x00000004ff177c19 */ /* 0x000fc60008011603 */
[----:B------:R-:W-:Y:S02]  /*ecd0*/  IMAD.MOV.U32 R2, RZ, RZ, R18 ;  /* 0x000000ffff027224 */ /* 0x000fe400078e0012 */
[----:B------:R-:W-:Y:S01]  /*ece0*/  IMAD.MOV.U32 R3, RZ, RZ, R23 ;  /* 0x000000ffff037224 */ /* 0x000fe200078e0017 */
[----:B-12---:R-:W-:Y:S06]  /*ecf0*/  @!P0 BRA `(.L_x_399) ;  /* 0x0000000000288947 */ /* 0x006fec0003800000 */
        /* <DEDUP_REMOVED lines=10> */
.L_x_399:
[----:B------:R-:W1:Y:S01]  /*eda0*/  LDC R4, c[0x0][0x65c] ;  /* 0x00019700ff047b82 */ /* 0x000e620000000800 */
[----:B------:R-:W-:Y:S01]  /*edb0*/  ULDC UR4, c[0x0][0x648] ;  /* 0x0001920000047ab9 */ /* 0x000fe20000000800 */
[----:B------:R-:W-:Y:S01]  /*edc0*/  IMAD.MOV R21, RZ, RZ, -R21 ;  /* 0x000000ffff157224 */ /* 0x000fe200078e0a15 */
[----:B------:R-:W-:Y:S01]  /*edd0*/  SHF.R.U64 R3, R2, UR4, R3 ;  /* 0x0000000402037c19 */ /* 0x000fe20008001203 */
[----:B------:R-:W-:Y:S01]  /*ede0*/  ULDC UR4, c[0x0][0x638] ;  /* 0x00018e0000047ab9 */ /* 0x000fe20000000800 */
[----:B------:R-:W-:Y:S01]  /*edf0*/  LOP3.LUT R20, R20, UR17, RZ, 0xc0, !PT ;  /* 0x0000001114147c12 */ /* 0x000fe2000f8ec0ff */
[----:B------:R-:W-:Y:S01]  /*ee00*/  ULDC UR5, c[0x0][0x610] ;  /* 0x0001840000057ab9 */ /* 0x000fe20000000800 */
[----:B------:R-:W-:Y:S02]  /*ee10*/  IMAD.MOV.U32 R2, RZ, RZ, 0x1 ;  /* 0x00000001ff027424 */ /* 0x000fe400078e00ff */
[----:B------:R-:W-:Y:S02]  /*ee20*/  IMAD.MOV R5, RZ, RZ, -R3 ;  /* 0x000000ffff057224 */ /* 0x000fe400078e0a03 */
[----:B------:R-:W-:-:S02]  /*ee30*/  IMAD R3, R3, UR18, R20 ;  /* 0x0000001203037c24 */ /* 0x000fc4000f8e0214 */
[----:B------:R-:W-:Y:S01]  /*ee40*/  IMAD R18, R5, UR4, R18 ;  /* 0x0000000405127c24 */ /* 0x000fe2000f8e0212 */
[----:B------:R-:W-:Y:S01]  /*ee50*/  ULDC UR4, c[0x0][0x600] ;  /* 0x0001800000047ab9 */ /* 0x000fe20000000800 */
[----:B-1----:R-:W-:-:S13]  /*ee60*/  ISETP.NE.AND P0, PT, R4, 0x1, PT ;  /* 0x000000010400780c */ /* 0x002fda0003f05270 */
[----:B0-----:R-:W-:Y:S01]  /*ee70*/  @P0 IMAD R14, R15, R21, R12 ;  /* 0x000000150f0e0224 */ /* 0x001fe200078e020c */
[----:B------:R-:W-:-:S03]  /*ee80*/  LOP3.LUT R15, R16, UR16, RZ, 0xc0, !PT ;  /* 0x00000010100f7c12 */ /* 0x000fc6000f8ec0ff */
[----:B------:R-:W-:Y:S02]  /*ee90*/  IMAD R14, R3, UR5, R14 ;  /* 0x00000005030e7c24 */ /* 0x000fe4000f8e020e */
[----:B------:R-:W-:-:S05]  /*eea0*/  IMAD R3, R18, UR4, R15 ;  /* 0x0000000412037c24 */ /* 0x000fca000f8e020f */
[----:B------:R-:W-:Y:S02]  /*eeb0*/  SEL R21, R3, R14, !P0 ;  /* 0x0000000e03157207 */ /* 0x000fe40004000000 */
[----:B------:R-:W-:-:S07]  /*eec0*/  SEL R12, R14, R3, !P0 ;  /* 0x000000030e0c7207 */ /* 0x000fce0004000000 */
.L_x_397:
[----:B------:R-:W-:Y:S05]  /*eed0*/  BSYNC B1 ;  /* 0x0000000000017941 */ /* 0x000fea0003800000 */
.L_x_396:
[----:B------:R-:W-:-:S13]  /*eee0*/  LOP3.LUT P0, RZ, R2, 0xff, RZ, 0xc0, !PT ;  /* 0x000000ff02ff7812 */ /* 0x000fda000780c0ff */
[----:B------:R-:W-:Y:S05]  /*eef0*/  @P0 BRA `(.L_x_400) ;  /* 0xfffffff4002c0947 */ /* 0x000fea000383ffff */
[----:B------:R-:W-:Y:S05]  /*ef00*/  BSYNC B0 ;  /* 0x0000000000007941 */ /* 0x000fea0003800000 */
.L_x_389:
[----:B------:R-:W-:-:S03]  /*ef10*/  UMOV UR4, 0xffffffff ;  /* 0xffffffff00047882 */ /* 0x000fc60000000000 */
[----:B------:R-:W-:Y:S05]  /*ef20*/  BRA.DIV UR4, `(.L_x_401) ;  /* 0x0000000a04c87947 */ /* 0x000fea000b800000 */
[----:B------:R-:W-:-:S13]  /*ef30*/  ELECT P6, URZ, PT ;  /* 0x00000000003f782f */ /* 0x000fda00038c0000 */
.L_x_427:
[----:B------:R-:W-:Y:S04]  /*ef40*/  BSSY B0, `(.L_x_402) ;  /* 0x0000097000007945 */ /* 0x000fe80003800000 */
[----:B------:R-:W-:Y:S05]  /*ef50*/  @!P6 BRA `(.L_x_403) ;  /* 0x000000080054e947 */ /* 0x000fea0003800000 */
[----:B------:R-:W-:-:S04]  /*ef60*/  LOP3.LUT R17, R17, 0x2, RZ, 0xfc, !PT ;  /* 0x0000000211117812 */ /* 0x000fc800078efcff */
[----:B------:R-:W-:-:S13]  /*ef70*/  ISETP.NE.AND P0, PT, R17, 0x3, PT ;  /* 0x000000031100780c */ /* 0x000fda0003f05270 */
[----:B------:R-:W-:Y:S05]  /*ef80*/  @!P0 BRA `(.L_x_404) ;  /* 0x0000000000048947 */ /* 0x000fea0003800000 */
[----:B------:R-:W-:Y:S01]  /*ef90*/  BPT.TRAP 0x1 ;  /* 0x000000040000795c */ /* 0x000fe20000300000 */
.L_x_404:
[----:B------:R-:W0:Y:S01]  /*efa0*/  S2R R3, SR_CgaCtaId ;  /* 0x0000000000037919 */ /* 0x000e220000008800 */
[----:B------:R-:W-:-:S04]  /*efb0*/  MOV R2, 0x400 ;  /* 0x0000040000027802 */ /* 0x000fc80000000f00 */
[----:B0-----:R-:W-:Y:S02]  /*efc0*/  LEA R3, R3, R2, 0x18 ;  /* 0x0000000203037211 */ /* 0x001fe400078ec0ff */
[----:B------:R-:W-:-:S03]  /*efd0*/  SHF.L.U32 R2, R0, 0x1f, RZ ;  /* 0x0000001f00027819 */ /* 0x000fc600000006ff */
[----:B------:R-:W-:-:S04]  /*efe0*/  VIADD R3, R3, 0x80 ;  /* 0x0000008003037836 */ /* 0x000fc80000000000 */
[C---:B------:R-:W-:Y:S02]  /*eff0*/  IMAD R7, R6.reuse, 0x8, R3 ;  /* 0x0000000806077824 */ /* 0x040fe400078e0203 */
[----:B------:R-:W-:Y:S02]  /*f000*/  VIADD R6, R6, 0x1 ;  /* 0x0000000106067836 */ /* 0x000fe40000000000 */
[----:B------:R-:W0:Y:S03]  /*f010*/  SYNCS.PHASECHK.TRANS64.TRYWAIT P0, [R7+URZ], R2 ;  /* 0x00000002070075a7 */ /* 0x000e26000800017f */
[----:B------:R-:W-:-:S04]  /*f020*/  ISETP.NE.AND P1, PT, R6, 0x10, PT ;  /* 0x000000100600780c */ /* 0x000fc80003f25270 */
[----:B------:R-:W-:Y:S02]  /*f030*/  SEL R5, RZ, 0x1, P1 ;  /* 0x00000001ff057807 */ /* 0x000fe40000800000 */
[----:B------:R-:W-:Y:S02]  /*f040*/  SEL R6, R6, RZ, P1 ;  /* 0x000000ff06067207 */ /* 0x000fe40000800000 */
[----:B------:R-:W-:-:S03]  /*f050*/  LOP3.LUT R5, R0, R5, RZ, 0x3c, !PT ;  /* 0x0000000500057212 */ /* 0x000fc600078e3cff */
[----:B------:R-:W-:Y:S01]  /*f060*/  IMAD R9, R6, 0x8, R3 ;  /* 0x0000000806097824 */ /* 0x000fe200078e0203 */
[----:B------:R-:W-:Y:S01]  /*f070*/  SHF.L.U32 R4, R5, 0x1f, RZ ;  /* 0x0000001f05047819 */ /* 0x000fe200000006ff */
[----:B0-----:R-:W-:Y:S06]  /*f080*/  @!P0 BRA `(.L_x_405) ;  /* 0x0000000800908947 */ /* 0x001fec0003800000 */
.L_x_428:
[----:B------:R-:W1:Y:S01]  /*f090*/  SYNCS.PHASECHK.TRANS64.TRYWAIT P0, [R9+URZ], R4 ;  /* 0x00000004090075a7 */ /* 0x000e62000800017f */
[----:B------:R-:W-:-:S05]  /*f0a0*/  VIADD R0, R6, 0x1 ;  /* 0x0000000106007836 */ /* 0x000fca0000000000 */
[----:B------:R-:W-:-:S04]  /*f0b0*/  ISETP.NE.AND P1, PT, R0, 0x10, PT ;  /* 0x000000100000780c */ /* 0x000fc80003f25270 */
[----:B0-----:R-:W-:Y:S02]  /*f0c0*/  SEL R2, RZ, 0x1, P1 ;  /* 0x00000001ff027807 */ /* 0x001fe40000800000 */
[----:B------:R-:W-:Y:S02]  /*f0d0*/  SEL R0, R0, RZ, P1 ;  /* 0x000000ff00007207 */ /* 0x000fe40000800000 */
[----:B------:R-:W-:-:S03]  /*f0e0*/  LOP3.LUT R7, R5, R2, RZ, 0x3c, !PT ;  /* 0x0000000205077212 */ /* 0x000fc600078e3cff */
[----:B------:R-:W-:Y:S01]  /*f0f0*/  IMAD R6, R0, 0x8, R3 ;  /* 0x0000000800067824 */ /* 0x000fe200078e0203 */
[----:B------:R-:W-:Y:S01]  /*f100*/  SHF.L.U32 R5, R7, 0x1f, RZ ;  /* 0x0000001f07057819 */ /* 0x000fe200000006ff */
[----:B-1----:R-:W-:Y:S06]  /*f110*/  @!P0 BRA `(.L_x_406) ;  /* 0x0000000800808947 */ /* 0x002fec0003800000 */
.L_x_429:
[----:B------:R-:W1:Y:S01]  /*f120*/  SYNCS.PHASECHK.TRANS64.TRYWAIT P0, [R6+URZ], R5 ;  /* 0x00000005060075a7 */ /* 0x000e62000800017f */
[----:B------:R-:W-:-:S05]  /*f130*/  VIADD R0, R0, 0x1 ;  /* 0x0000000100007836 */ /* 0x000fca0000000000 */
[----:B------:R-:W-:-:S04]  /*f140*/  ISETP.NE.AND P1, PT, R0, 0x10, PT ;  /* 0x000000100000780c */ /* 0x000fc80003f25270 */
[----:B------:R-:W-:Y:S02]  /*f150*/  SEL R2, RZ, 0x1, P1 ;  /* 0x00000001ff027807 */ /* 0x000fe40000800000 */
[----:B------:R-:W-:Y:S02]  /*f160*/  SEL R0, R0, RZ, P1 ;  /* 0x000000ff00007207 */ /* 0x000fe40000800000 */
[----:B------:R-:W-:-:S03]  /*f170*/  LOP3.LUT R7, R7, R2, RZ, 0x3c, !PT ;  /* 0x0000000207077212 */ /* 0x000fc600078e3cff */
[----:B0-----:R-:W-:Y:S01]  /*f180*/  IMAD R9, R0, 0x8, R3 ;  /* 0x0000000800097824 */ /* 0x001fe200078e0203 */
[----:B------:R-:W-:Y:S01]  /*f190*/  SHF.L.U32 R4, R7, 0x1f, RZ ;  /* 0x0000001f07047819 */ /* 0x000fe200000006ff */
[----:B-1----:R-:W-:Y:S06]  /*f1a0*/  @!P0 BRA `(.L_x_407) ;  /* 0x0000000800708947 */ /* 0x002fec0003800000 */
.L_x_430:
        /* <DEDUP_REMOVED lines=9> */
.L_x_431:
        /* <DEDUP_REMOVED lines=9> */
.L_x_432:
        /* <DEDUP_REMOVED lines=9> */
.L_x_433:
        /* <DEDUP_REMOVED lines=9> */
.L_x_434:
        /* <DEDUP_REMOVED lines=9> */
.L_x_435:
        /* <DEDUP_REMOVED lines=9> */
.L_x_436:
        /* <DEDUP_REMOVED lines=9> */
.L_x_437:
        /* <DEDUP_REMOVED lines=9> */
.L_x_438:
        /* <DEDUP_REMOVED lines=9> */
.L_x_439:
        /* <DEDUP_REMOVED lines=9> */
.L_x_440:
        /* <DEDUP_REMOVED lines=9> */
.L_x_441:
[----:B------:R-:W1:Y:S01]  /*f7e0*/  SYNCS.PHASECHK.TRANS64.TRYWAIT P0, [R6+URZ], R5 ;  /* 0x00000005060075a7 */ /* 0x000e62000800017f */
[----:B------:R-:W-:-:S05]  /*f7f0*/  VIADD R0, R0, 0x1 ;  /* 0x0000000100007836 */ /* 0x000fca0000000000 */
[----:B------:R-:W-:-:S04]  /*f800*/  ISETP.NE.AND P1, PT, R0, 0x10, PT ;  /* 0x000000100000780c */ /* 0x000fc80003f25270 */
[----:B------:R-:W-:Y:S02]  /*f810*/  SEL R2, RZ, 0x1, P1 ;  /* 0x00000001ff027807 */ /* 0x000fe40000800000 */
[----:B------:R-:W-:Y:S02]  /*f820*/  SEL R0, R0, RZ, P1 ;  /* 0x000000ff00007207 */ /* 0x000fe40000800000 */
[----:B------:R-:W-:Y:S01]  /*f830*/  LOP3.LUT R2, R7, R2, RZ, 0x3c, !PT ;  /* 0x0000000207027212 */ /* 0x000fe200078e3cff */
[----:B-1----:R-:W-:Y:S06]  /*f840*/  @!P0 BRA `(.L_x_419) ;  /* 0x0000000400b88947 */ /* 0x002fec0003800000 */
.L_x_442:
[----:B------:R-:W-:Y:S01]  /*f850*/  IMAD R3, R0, 0x8, R3 ;  /* 0x0000000800037824 */ /* 0x000fe200078e0203 */
[----:B------:R-:W-:-:S07]  /*f860*/  SHF.L.U32 R0, R2, 0x1f, RZ ;  /* 0x0000001f02007819 */ /* 0x000fce00000006ff */
.L_x_420:
[----:B--2---:R2:W3:Y:S02]  /*f870*/  SYNCS.PHASECHK.TRANS64.TRYWAIT P0, [R3+URZ], R0 ;  /* 0x00000000030075a7 */ /* 0x0044e4000800017f */
[----:B---3--:R-:W-:Y:S05]  /*f880*/  @!P0 NANOSLEEP.SYNCS 0x989680 ;  /* 0x009896800000895d */ /* 0x008fea0003900000 */
[----:B------:R-:W3:Y:S02]  /*f890*/  @!P0 SYNCS.PHASECHK.TRANS64 P0, [R3+URZ], R0 ;  /* 0x00000000030085a7 */ /* 0x000ee4000800007f */
[----:B---3--:R-:W-:Y:S05]  /*f8a0*/  @!P0 BRA `(.L_x_420) ;  /* 0xfffffffc00f08947 */ /* 0x008fea000383ffff */
.L_x_403:
[----:B------:R-:W-:Y:S05]  /*f8b0*/  BSYNC B0 ;  /* 0x0000000000007941 */ /* 0x000fea0003800000 */
.L_x_402:
[----:B------:R-:W-:Y:S05]  /*f8c0*/  EXIT ;  /* 0x000000000000794d */ /* 0x000fea0003800000 */
.L_x_22:
[----:B---3--:R3:W4:Y:S02]  /*f8d0*/  SYNCS.PHASECHK.TRANS64.TRYWAIT P1, [R3+URZ], R0 ;  /* 0x00000000030075a7 */ /* 0x008724000802017f */
[----:B----4-:R-:W-:Y:S05]  /*f8e0*/  @!P1 NANOSLEEP.SYNCS 0x989680 ;  /* 0x009896800000995d */ /* 0x010fea0003900000 */
[----:B------:R-:W4:Y:S02]  /*f8f0*/  @!P1 SYNCS.PHASECHK.TRANS64 P1, [R3+URZ], R0 ;  /* 0x00000000030095a7 */ /* 0x000f24000802007f */
[----:B----4-:R-:W-:Y:S05]  /*f900*/  @!P1 BRA `(.L_x_22) ;  /* 0xfffffffc00f09947 */ /* 0x010fea000383ffff */
[----:B------:R-:W-:Y:S05]  /*f910*/  BRA `(.L_x_21) ;  /* 0xffffff1c006c7947 */ /* 0x000fea000383ffff */
.L_x_27:
[----:B-1----:R-:W-:-:S04]  /*f920*/  IMAD.U32 R6, RZ, RZ, UR4 ;  /* 0x00000004ff067e24 */ /* 0x002fc8000f8e00ff */
[----:B------:R1:W2:Y:S03]  /*f930*/  SYNCS.PHASECHK.TRANS64.TRYWAIT P1, [R6+URZ], R5 ;  /* 0x00000005060075a7 */ /* 0x0002a6000802017f */
[----:B--2---:R-:W-:Y:S05]  /*f940*/  @!P1 NANOSLEEP.SYNCS 0x989680 ;  /* 0x009896800000995d */ /* 0x004fea0003900000 */
[----:B------:R-:W2:Y:S02]  /*f950*/  @!P1 SYNCS.PHASECHK.TRANS64 P1, [R6+URZ], R5 ;  /* 0x00000005060095a7 */ /* 0x000ea4000802007f */
[----:B--2---:R-:W-:Y:S05]  /*f960*/  @!P1 BRA `(.L_x_27) ;  /* 0xfffffffc00ec9947 */ /* 0x004fea000383ffff */
[----:B------:R-:W-:Y:S05]  /*f970*/  BRA `(.L_x_26) ;  /* 0xffffff2400e47947 */ /* 0x000fea000383ffff */
.L_x_390:
[----:B------:R-:W-:Y:S01]  /*f980*/  BSSY B1, `(.L_x_421) ;  /* 0x0000006000017945 */ /* 0x000fe20003800000 */
[----:B------:R-:W-:-:S07]  /*f990*/  IMAD.MOV.U32 R15, RZ, RZ, -0x1 ;  /* 0xffffffffff0f7424 */ /* 0x000fce00078e00ff */
[----:B------:R-:W-:Y:S05]  /*f9a0*/  WARPSYNC.COLLECTIVE R15, `(.L_x_422) ;  /* 0x000000000f0c7348 */ /* 0x000fea0003c00000 */
[----:B------:R-:W-:Y:S02]  /*f9b0*/  ELECT P6, UR62, PT ;  /* 0x00000000003e782f */ /* 0x000fe400038c0000 */
[----:B------:R-:W-:Y:S01]  /*f9c0*/  MOV R14, UR62 ;  /* 0x0000003e000e7c02 */ /* 0x000fe20008000f00 */
[----:B------:R-:W-:Y:S10]  /*f9d0*/  ENDCOLLECTIVE ;  /* 0x000000000000791b */ /* 0x000ff40003800000 */
.L_x_422:
[----:B------:R-:W-:Y:S05]  /*f9e0*/  BSYNC B1 ;  /* 0x0000000000017941 */ /* 0x000fea0003800000 */
.L_x_421:
[----:B------:R-:W-:Y:S05]  /*f9f0*/  BRA `(.L_x_423) ;  /* 0xffffffe800787947 */ /* 0x000fea000383ffff */
.L_x_393:
[----:B0-----:R0:W2:Y:S02]  /*fa00*/  SYNCS.PHASECHK.TRANS64.TRYWAIT P0, [R15+URZ+0x80], R4 ;  /* 0x000080040f0075a7 */ /* 0x0010a4000800017f */
[----:B--2---:R-:W-:Y:S05]  /*fa10*/  @!P0 NANOSLEEP.SYNCS 0x989680 ;  /* 0x009896800000895d */ /* 0x004fea0003900000 */
[----:B------:R-:W2:Y:S02]  /*fa20*/  @!P0 SYNCS.PHASECHK.TRANS64 P0, [R15+URZ+0x80], R4 ;  /* 0x000080040f0085a7 */ /* 0x000ea4000800007f */
[----:B--2---:R-:W-:Y:S05]  /*fa30*/  @!P0 BRA `(.L_x_393) ;  /* 0xfffffffc00f08947 */ /* 0x004fea000383ffff */
[----:B------:R-:W-:Y:S05]  /*fa40*/  BRA `(.L_x_424) ;  /* 0xffffffe800b87947 */ /* 0x000fea000383ffff */
.L_x_401:
[----:B------:R-:W-:Y:S01]  /*fa50*/  BSSY B0, `(.L_x_425) ;  /* 0x0000006000007945 */ /* 0x000fe20003800000 */
[----:B------:R-:W-:-:S07]  /*fa60*/  IMAD.MOV.U32 R15, RZ, RZ, -0x1 ;  /* 0xffffffffff0f7424 */ /* 0x000fce00078e00ff */
[----:B------:R-:W-:Y:S05]  /*fa70*/  WARPSYNC.COLLECTIVE R15, `(.L_x_426) ;  /* 0x000000000f0c7348 */ /* 0x000fea0003c00000 */
[----:B------:R-:W-:Y:S02]  /*fa80*/  ELECT P6, UR62, PT ;  /* 0x00000000003e782f */ /* 0x000fe400038c0000 */
[----:B------:R-:W-:Y:S01]  /*fa90*/  MOV R14, UR62 ;  /* 0x0000003e000e7c02 */ /* 0x000fe20008000f00 */
[----:B------:R-:W-:Y:S10]  /*faa0*/  ENDCOLLECTIVE ;  /* 0x000000000000791b */ /* 0x000ff40003800000 */
.L_x_426:
[----:B------:R-:W-:Y:S05]  /*fab0*/  BSYNC B0 ;  /* 0x0000000000007941 */ /* 0x000fea0003800000 */
.L_x_425:
[----:B------:R-:W-:Y:S05]  /*fac0*/  BRA `(.L_x_427) ;  /* 0xfffffff4001c7947 */ /* 0x000fea000383ffff */
.L_x_405:
[----:B0-----:R0:W1:Y:S02]  /*fad0*/  SYNCS.PHASECHK.TRANS64.TRYWAIT P0, [R7+URZ], R2 ;  /* 0x00000002070075a7 */ /* 0x001064000800017f */
[----:B-1----:R-:W-:Y:S05]  /*fae0*/  @!P0 NANOSLEEP.SYNCS 0x989680 ;  /* 0x009896800000895d */ /* 0x002fea0003900000 */
[----:B------:R-:W1:Y:S02]  /*faf0*/  @!P0 SYNCS.PHASECHK.TRANS64 P0, [R7+URZ], R2 ;  /* 0x00000002070085a7 */ /* 0x000e64000800007f */
[----:B-1----:R-:W-:Y:S05]  /*fb00*/  @!P0 BRA `(.L_x_405) ;  /* 0xfffffffc00f08947 */ /* 0x002fea000383ffff */
[----:B------:R-:W-:Y:S05]  /*fb10*/  BRA `(.L_x_428) ;  /* 0xfffffff4005c7947 */ /* 0x000fea000383ffff */
.L_x_406:
[----:B0-----:R0:W1:Y:S02]  /*fb20*/  SYNCS.PHASECHK.TRANS64.TRYWAIT P0, [R9+URZ], R4 ;  /* 0x00000004090075a7 */ /* 0x001064000800017f */
[----:B-1----:R-:W-:Y:S05]  /*fb30*/  @!P0 NANOSLEEP.SYNCS 0x989680 ;  /* 0x009896800000895d */ /* 0x002fea0003900000 */
[----:B------:R-:W1:Y:S02]  /*fb40*/  @!P0 SYNCS.PHASECHK.TRANS64 P0, [R9+URZ], R4 ;  /* 0x00000004090085a7 */ /* 0x000e64000800007f */
[----:B-1----:R-:W-:Y:S05]  /*fb50*/  @!P0 BRA `(.L_x_406) ;  /* 0xfffffffc00f08947 */ /* 0x002fea000383ffff */
[----:B------:R-:W-:Y:S05]  /*fb60*/  BRA `(.L_x_429) ;  /* 0xfffffff4006c7947 */ /* 0x000fea000383ffff */
.L_x_407:
[----:B0-----:R0:W1:Y:S02]  /*fb70*/  SYNCS.PHASECHK.TRANS64.TRYWAIT P0, [R6+URZ], R5 ;  /* 0x00000005060075a7 */ /* 0x001064000800017f */
[----:B-1----:R-:W-:Y:S05]  /*fb80*/  @!P0 NANOSLEEP.SYNCS 0x989680 ;  /* 0x009896800000895d */ /* 0x002fea0003900000 */
[----:B------:R-:W1:Y:S02]  /*fb90*/  @!P0 SYNCS.PHASECHK.TRANS64 P0, [R6+URZ], R5 ;  /* 0x00000005060085a7 */ /* 0x000e64000800007f */
[----:B-1----:R-:W-:Y:S05]  /*fba0*/  @!P0 BRA `(.L_x_407) ;  /* 0xfffffffc00f08947 */ /* 0x002fea000383ffff */
[----:B------:R-:W-:Y:S05]  /*fbb0*/  BRA `(.L_x_430) ;  /* 0xfffffff4007c7947 */ /* 0x000fea000383ffff */
.L_x_408:
[----:B0-----:R0:W1:Y:S02]  /*fbc0*/  SYNCS.PHASECHK.TRANS64.TRYWAIT P0, [R9+URZ], R4 ;  /* 0x00000004090075a7 */ /* 0x001064000800017f */
[----:B-1----:R-:W-:Y:S05]  /*fbd0*/  @!P0 NANOSLEEP.SYNCS 0x989680 ;  /* 0x009896800000895d */ /* 0x002fea0003900000 */
[----:B------:R-:W1:Y:S02]  /*fbe0*/  @!P0 SYNCS.PHASECHK.TRANS64 P0, [R9+URZ], R4 ;  /* 0x00000004090085a7 */ /* 0x000e64000800007f */
[----:B-1----:R-:W-:Y:S05]  /*fbf0*/  @!P0 BRA `(.L_x_408) ;  /* 0xfffffffc00f08947 */ /* 0x002fea000383ffff */
[----:B------:R-:W-:Y:S05]  /*fc00*/  BRA `(.L_x_431) ;  /* 0xfffffff4008c7947 */ /* 0x000fea000383ffff */
.L_x_409:
[----:B0-----:R0:W1:Y:S02]  /*fc10*/  SYNCS.PHASECHK.TRANS64.TRYWAIT P0, [R6+URZ], R5 ;  /* 0x00000005060075a7 */ /* 0x001064000800017f */
[----:B-1----:R-:W-:Y:S05]  /*fc20*/  @!P0 NANOSLEEP.SYNCS 0x989680 ;  /* 0x009896800000895d */ /* 0x002fea0003900000 */
[----:B------:R-:W1:Y:S02]  /*fc30*/  @!P0 SYNCS.PHASECHK.TRANS64 P0, [R6+URZ], R5 ;  /* 0x00000005060085a7 */ /* 0x000e64000800007f */
[----:B-1----:R-:W-:Y:S05]  /*fc40*/  @!P0 BRA `(.L_x_409) ;  /* 0xfffffffc00f08947 */ /* 0x002fea000383ffff */
[----:B------:R-:W-:Y:S05]  /*fc50*/  BRA `(.L_x_432) ;  /* 0xfffffff4009c7947 */ /* 0x000fea000383ffff */
.L_x_410:
[----:B0-----:R0:W1:Y:S02]  /*fc60*/  SYNCS.PHASECHK.TRANS64.TRYWAIT P0, [R9+URZ], R4 ;  /* 0x00000004090075a7 */ /* 0x001064000800017f */
[----:B-1----:R-:W-:Y:S05]  /*fc70*/  @!P0 NANOSLEEP.SYNCS 0x989680 ;  /* 0x009896800000895d */ /* 0x002fea0003900000 */
[----:B------:R-:W1:Y:S02]  /*fc80*/  @!P0 SYNCS.PHASECHK.TRANS64 P0, [R9+URZ], R4 ;  /* 0x00000004090085a7 */ /* 0x000e64000800007f */
[----:B-1----:R-:W-:Y:S05]  /*fc90*/  @!P0 BRA `(.L_x_410) ;  /* 0xfffffffc00f08947 */ /* 0x002fea000383ffff */
[----:B------:R-:W-:Y:S05]  /*fca0*/  BRA `(.L_x_433) ;  /* 0xfffffff400ac7947 */ /* 0x000fea000383ffff */
.L_x_411:
[----:B0-----:R0:W1:Y:S02]  /*fcb0*/  SYNCS.PHASECHK.TRANS64.TRYWAIT P0, [R6+URZ], R5 ;  /* 0x00000005060075a7 */ /* 0x001064000800017f */
[----:B-1----:R-:W-:Y:S05]  /*fcc0*/  @!P0 NANOSLEEP.SYNCS 0x989680 ;  /* 0x009896800000895d */ /* 0x002fea0003900000 */
[----:B------:R-:W1:Y:S02]  /*fcd0*/  @!P0 SYNCS.PHASECHK.TRANS64 P0, [R6+URZ], R5 ;  /* 0x00000005060085a7 */ /* 0x000e64000800007f */
[----:B-1----:R-:W-:Y:S05]  /*fce0*/  @!P0 BRA `(.L_x_411) ;  /* 0xfffffffc00f08947 */ /* 0x002fea000383ffff */
[----:B------:R-:W-:Y:S05]  /*fcf0*/  BRA `(.L_x_434) ;  /* 0xfffffff400bc7947 */ /* 0x000fea000383ffff */
.L_x_412:
[----:B0-----:R0:W1:Y:S02]  /*fd00*/  SYNCS.PHASECHK.TRANS64.TRYWAIT P0, [R9+URZ], R4 ;  /* 0x00000004090075a7 */ /* 0x001064000800017f */
[----:B-1----:R-:W-:Y:S05]  /*fd10*/  @!P0 NANOSLEEP.SYNCS 0x989680 ;  /* 0x009896800000895d */ /* 0x002fea0003900000 */
[----:B------:R-:W1:Y:S02]  /*fd20*/  @!P0 SYNCS.PHASECHK.TRANS64 P0, [R9+URZ], R4 ;  /* 0x00000004090085a7 */ /* 0x000e64000800007f */
[----:B-1----:R-:W-:Y:S05]  /*fd30*/  @!P0 BRA `(.L_x_412) ;  /* 0xfffffffc00f08947 */ /* 0x002fea000383ffff */
[----:B------:R-:W-:Y:S05]  /*fd40*/  BRA `(.L_x_435) ;  /* 0xfffffff400cc7947 */ /* 0x000fea000383ffff */
.L_x_413:
[----:B0-----:R0:W1:Y:S02]  /*fd50*/  SYNCS.PHASECHK.TRANS64.TRYWAIT P0, [R6+URZ], R5 ;  /* 0x00000005060075a7 */ /* 0x001064000800017f */
[----:B-1----:R-:W-:Y:S05]  /*fd60*/  @!P0 NANOSLEEP.SYNCS 0x989680 ;  /* 0x009896800000895d */ /* 0x002fea0003900000 */
[----:B------:R-:W1:Y:S02]  /*fd70*/  @!P0 SYNCS.PHASECHK.TRANS64 P0, [R6+URZ], R5 ;  /* 0x00000005060085a7 */ /* 0x000e64000800007f */
[----:B-1----:R-:W-:Y:S05]  /*fd80*/  @!P0 BRA `(.L_x_413) ;  /* 0xfffffffc00f08947 */ /* 0x002fea000383ffff */
[----:B------:R-:W-:Y:S05]  /*fd90*/  BRA `(.L_x_436) ;  /* 0xfffffff400dc7947 */ /* 0x000fea000383ffff */
.L_x_414:
[----:B0-----:R0:W1:Y:S02]  /*fda0*/  SYNCS.PHASECHK.TRANS64.TRYWAIT P0, [R9+URZ], R4 ;  /* 0x00000004090075a7 */ /* 0x001064000800017f */
[----:B-1----:R-:W-:Y:S05]  /*fdb0*/  @!P0 NANOSLEEP.SYNCS 0x989680 ;  /* 0x009896800000895d */ /* 0x002fea0003900000 */
[----:B------:R-:W1:Y:S02]  /*fdc0*/  @!P0 SYNCS.PHASECHK.TRANS64 P0, [R9+URZ], R4 ;  /* 0x00000004090085a7 */ /* 0x000e64000800007f */
[----:B-1----:R-:W-:Y:S05]  /*fdd0*/  @!P0 BRA `(.L_x_414) ;  /* 0xfffffffc00f08947 */ /* 0x002fea000383ffff */
[----:B------:R-:W-:Y:S05]  /*fde0*/  BRA `(.L_x_437) ;  /* 0xfffffff400ec7947 */ /* 0x000fea000383ffff */
.L_x_415:
[----:B0-----:R0:W1:Y:S02]  /*fdf0*/  SYNCS.PHASECHK.TRANS64.TRYWAIT P0, [R6+URZ], R5 ;  /* 0x00000005060075a7 */ /* 0x001064000800017f */
[----:B-1----:R-:W-:Y:S05]  /*fe00*/  @!P0 NANOSLEEP.SYNCS 0x989680 ;  /* 0x009896800000895d */ /* 0x002fea0003900000 */
[----:B------:R-:W1:Y:S02]  /*fe10*/  @!P0 SYNCS.PHASECHK.TRANS64 P0, [R6+URZ], R5 ;  /* 0x00000005060085a7 */ /* 0x000e64000800007f */
[----:B-1----:R-:W-:Y:S05]  /*fe20*/  @!P0 BRA `(.L_x_415) ;  /* 0xfffffffc00f08947 */ /* 0x002fea000383ffff */
[----:B------:R-:W-:Y:S05]  /*fe30*/  BRA `(.L_x_438) ;  /* 0xfffffff400fc7947 */ /* 0x000fea000383ffff */
.L_x_416:
[----:B0-----:R0:W1:Y:S02]  /*fe40*/  SYNCS.PHASECHK.TRANS64.TRYWAIT P0, [R9+URZ], R4 ;  /* 0x00000004090075a7 */ /* 0x001064000800017f */
[----:B-1----:R-:W-:Y:S05]  /*fe50*/  @!P0 NANOSLEEP.SYNCS 0x989680 ;  /* 0x009896800000895d */ /* 0x002fea0003900000 */
[----:B------:R-:W1:Y:S02]  /*fe60*/  @!P0 SYNCS.PHASECHK.TRANS64 P0, [R9+URZ], R4 ;  /* 0x00000004090085a7 */ /* 0x000e64000800007f */
[----:B-1----:R-:W-:Y:S05]  /*fe70*/  @!P0 BRA `(.L_x_416) ;  /* 0xfffffffc00f08947 */ /* 0x002fea000383ffff */
[----:B------:R-:W-:Y:S05]  /*fe80*/  BRA `(.L_x_439) ;  /* 0xfffffff8000c7947 */ /* 0x000fea000383ffff */
.L_x_417:
[----:B0-----:R0:W1:Y:S02]  /*fe90*/  SYNCS.PHASECHK.TRANS64.TRYWAIT P0, [R6+URZ], R5 ;  /* 0x00000005060075a7 */ /* 0x001064000800017f */
[----:B-1----:R-:W-:Y:S05]  /*fea0*/  @!P0 NANOSLEEP.SYNCS 0x989680 ;  /* 0x009896800000895d */ /* 0x002fea0003900000 */
[----:B------:R-:W1:Y:S02]  /*feb0*/  @!P0 SYNCS.PHASECHK.TRANS64 P0, [R6+URZ], R5 ;  /* 0x00000005060085a7 */ /* 0x000e64000800007f */
[----:B-1----:R-:W-:Y:S05]  /*fec0*/  @!P0 BRA `(.L_x_417) ;  /* 0xfffffffc00f08947 */ /* 0x002fea000383ffff */
[----:B------:R-:W-:Y:S05]  /*fed0*/  BRA `(.L_x_440) ;  /* 0xfffffff8001c7947 */ /* 0x000fea000383ffff */
.L_x_418:
[----:B0-----:R0:W1:Y:S02]  /*fee0*/  SYNCS.PHASECHK.TRANS64.TRYWAIT P0, [R9+URZ], R4 ;  /* 0x00000004090075a7 */ /* 0x001064000800017f */
[----:B-1----:R-:W-:Y:S05]  /*fef0*/  @!P0 NANOSLEEP.SYNCS 0x989680 ;  /* 0x009896800000895d */ /* 0x002fea0003900000 */
[----:B------:R-:W1:Y:S02]  /*ff00*/  @!P0 SYNCS.PHASECHK.TRANS64 P0, [R9+URZ], R4 ;  /* 0x00000004090085a7 */ /* 0x000e64000800007f */
[----:B-1----:R-:W-:Y:S05]  /*ff10*/  @!P0 BRA `(.L_x_418) ;  /* 0xfffffffc00f08947 */ /* 0x002fea000383ffff */
[----:B------:R-:W-:Y:S05]  /*ff20*/  BRA `(.L_x_441) ;  /* 0xfffffff8002c7947 */ /* 0x000fea000383ffff */
.L_x_419:
[----:B-1----:R1:W2:Y:S02]  /*ff30*/  SYNCS.PHASECHK.TRANS64.TRYWAIT P0, [R6+URZ], R5 ;  /* 0x00000005060075a7 */ /* 0x0022a4000800017f */
[----:B--2---:R-:W-:Y:S05]  /*ff40*/  @!P0 NANOSLEEP.SYNCS 0x989680 ;  /* 0x009896800000895d */ /* 0x004fea0003900000 */
[----:B------:R-:W2:Y:S02]  /*ff50*/  @!P0 SYNCS.PHASECHK.TRANS64 P0, [R6+URZ], R5 ;  /* 0x00000005060085a7 */ /* 0x000ea4000800007f */
[----:B--2---:R-:W-:Y:S05]  /*ff60*/  @!P0 BRA `(.L_x_419) ;  /* 0xfffffffc00f08947 */ /* 0x004fea000383ffff */
[----:B------:R-:W-:Y:S05]  /*ff70*/  BRA `(.L_x_442) ;  /* 0xfffffff800347947 */ /* 0x000fea000383ffff */
.L_x_443:
[----:B------:R-:W-:-:S00]  /*ff80*/  BRA `(.L_x_443) ;  /* 0xfffffffc00fc7947 */ /* 0x000fc0000383ffff */
[----:B------:R-:W-:-:S00]  /*ff90*/  NOP ;  /* 0x0000000000007918 */ /* 0x000fc00000000000 */
        /* <DEDUP_REMOVED lines=14> */
.L_x_444:


//--------------------- .nv.global.init           --------------------------
	.section	.nv.global.init,"aw",@progbits
.nv.global.init:
	.type		$str$22,@object
	.size		$str$22,($str$23 - $str$22)
$str$22:
        /*0000*/ 	.byte	0x6b, 0x5f, 0x74, 0x69, 0x6c, 0x65, 0x5f, 0x63, 0x6f, 0x75, 0x6e, 0x74, 0x20, 0x3e, 0x3d, 0x20
        /*0010*/ 	.byte	0x31, 0x00
	.type		$str$23,@object
	.size		$str$23,(__unnamed_1 - $str$23)
$str$23:
        /*0012*/ 	.byte	0x2f, 0x74, 0x6d, 0x70, 0x2f, 0x63, 0x75, 0x74, 0x6c, 0x61, 0x73, 0x73, 0x5f, 0x73, 0x77, 0x65
        /*0022*/ 	.byte	0x65, 0x70, 0x5f, 0x73, 0x72, 0x63, 0x2f, 0x69, 0x6e, 0x63, 0x6c, 0x75, 0x64, 0x65, 0x2f, 0x63
        /*0032*/ 	.byte	0x75, 0x74, 0x6c, 0x61, 0x73, 0x73, 0x2f, 0x67, 0x65, 0x6d, 0x6d, 0x2f, 0x63, 0x6f, 0x6c, 0x6c
        /*0042*/ 	.byte	0x65, 0x63, 0x74, 0x69, 0x76, 0x65, 0x2f, 0x73, 0x6d, 0x39, 0x30, 0x5f, 0x6d, 0x6d, 0x61, 0x5f
        /*0052*/ 	.byte	0x74, 0x6d, 0x61, 0x5f, 0x67, 0x6d, 0x6d, 0x61, 0x5f, 0x73, 0x73, 0x5f, 0x77, 0x61, 0x72, 0x70
        /*0062*/ 	.byte	0x73, 0x70, 0x65, 0x63, 0x69, 0x61, 0x6c, 0x69, 0x7a, 0x65, 0x64, 0x2e, 0x68, 0x70, 0x70, 0x00
	.type		__unnamed_1,@object
	.size		__unnamed_1,(.L_0 - __unnamed_1)
__unnamed_1:
        /*0072*/ 	.byte	0x76, 0x6f, 0x69, 0x64, 0x20, 0x63, 0x75, 0x74, 0x6c, 0x61, 0x73, 0x73, 0x3a, 0x3a, 0x67, 0x65
        /* <DEDUP_REMOVED lines=180> */
        /*0bc2*/ 	.byte	0x6e, 0x74, 0x69, 0x74, 0x79, 0x5d, 0x00
.L_0:


//--------------------- .nv.shared._ZN7cutlass13device_kernelINS_4gemm6kernel13GemmUniversalIN4cute5tupleIJiiiiEEENS1_10collective13CollectiveMmaINS1_34MainloopSm90TmaGmmaWarpSpecializedILi16ENS5_IJNS4_1CILi2EEENSA_ILi1EEESC_EEENS1_35KernelTmaWarpSpecializedCooperativeEEENS5_IJNSA_ILi256EEENSA_ILi176EEENSA_ILi16EEEEEENS_6half_tENS5_IJlSC_lEEESK_SL_NS4_8TiledMMAINS4_8MMA_AtomIJNS4_4SM904GMMA25MMA_64x16x16_F32F16F16_SSILNSP_5MajorE0ELSR_0ELNSP_7ScaleInE1ELSS_1EEEEEENS4_6LayoutISD_NS5_IJSC_NSA_ILi0EEESW_EEEEENS5_IJNS4_10UnderscoreESZ_SZ_EEEEENS4_13SM90_TMA_LOADENS4_14ComposedLayoutINS4_7SwizzleILi1ELi4ELi3EEENS4_18smem_ptr_flag_bitsILi16EEENSV_INS5_IJNSA_ILi8EEESI_EEENS5_IJSI_SC_EEEEEEEvNS4_8identityENS4_23SM90_TMA_LOAD_MULTICASTES1C_vS1D_EENS_8epilogue10collective6detail29Sm90TmaWarpSpecializedAdapterINS1H_15DefaultEpilogueISK_SL_SL_NS1G_6thread17LinearCombinationISK_Li1EffLNS1L_9ScaleType4KindE0ELNS_15FloatRoundStyleE2ESK_EENS1_15EpilogueDefaultEEEEEvvEEEEvNT_6ParamsE --------------------------
	.section	.nv.shared._ZN7cutlass13device_kernelINS_4gemm6kernel13GemmUniversalIN4cute5tupleIJiiiiEEENS1_10collective13CollectiveMmaINS1_34MainloopSm90TmaGmmaWarpSpecializedILi16ENS5_IJNS4_1CILi2EEENSA_ILi1EEESC_EEENS1_35KernelTmaWarpSpecializedCooperativeEEENS5_IJNSA_ILi256EEENSA_ILi176EEENSA_ILi16EEEEEENS_6half_tENS5_IJlSC_lEEESK_SL_NS4_8TiledMMAINS4_8MMA_AtomIJNS4_4SM904GMMA25MMA_64x16x16_F32F16F16_SSILNSP_5MajorE0ELSR_0ELNSP_7ScaleInE1ELSS_1EEEEEENS4_6LayoutISD_NS5_IJSC_NSA_ILi0EEESW_EEEEENS5_IJNS4_10UnderscoreESZ_SZ_EEEEENS4_13SM90_TMA_LOADENS4_14ComposedLayoutINS4_7SwizzleILi1ELi4ELi3EEENS4_18smem_ptr_flag_bitsILi16EEENSV_INS5_IJNSA_ILi8EEESI_EEENS5_IJSI_SC_EEEEEEEvNS4_8identityENS4_23SM90_TMA_LOAD_MULTICASTES1C_vS1D_EENS_8epilogue10collective6detail29Sm90TmaWarpSpecializedAdapterINS1H_15DefaultEpilogueISK_SL_SL_NS1G_6thread17LinearCombinationISK_Li1EffLNS1L_9ScaleType4KindE0ELNS_15FloatRoundStyleE2ESK_EENS1_15EpilogueDefaultEEEEEvvEEEEvNT_6ParamsE,"aw",@nobits
	.sectionflags	@""
	.align	16
	.zero		1024


//--------------------- .nv.shared.reserved.0     --------------------------
	.section	.nv.shared.reserved.0,"aw",@nobits
	.weak		__nv_reservedSMEM_offset_0_alias
	.size		__nv_reservedSMEM_offset_0_alias, 0, 0
	.other		__nv_reservedSMEM_offset_0_alias,@"STO_CUDA_RESERVED_SHARED STV_DEFAULT"
__nv_reservedSMEM_offset_0_alias:
	.zero		0


//--------------------- .nv.global                --------------------------
	.section	.nv.global,"aw",@nobits
.nv.global:
	.type		_ZN40_INTERNAL_c2cdcc29_4_k_cu_349f931a_165704cute1_E,@object
	.size		_ZN40_INTERNAL_c2cdcc29_4_k_cu_349f931a_165704cute1_E,(_ZN40_INTERNAL_c2cdcc29_4_k_cu_349f931a_165704cuda3std3__45__cpo6cbeginE - _ZN40_INTERNAL_c2cdcc29_4_k_cu_349f931a_165704cute1_E)
_ZN40_INTERNAL_c2cdcc29_4_k_cu_349f931a_165704cute1_E:
	.zero		1
	.type		_ZN40_INTERNAL_c2cdcc29_4_k_cu_349f931a_165704cuda3std3__45__cpo6cbeginE,@object
	.size		_ZN40_INTERNAL_c2cdcc29_4_k_cu_349f931a_165704cuda3std3__45__cpo6cbeginE,(_ZN40_INTERNAL_c2cdcc29_4_k_cu_349f931a_165704cuda3std3__48in_placeE - _ZN40_INTERNAL_c2cdcc29_4_k_cu_349f931a_165704cuda3std3__45__cpo6cbeginE)
_ZN40_INTERNAL_c2cdcc29_4_k_cu_349f931a_165704cuda3std3__45__cpo6cbeginE:
	.zero		1
	.type		_ZN40_INTERNAL_c2cdcc29_4_k_cu_349f931a_165704cuda3std3__48in_placeE,@object
	.size		_ZN40_INTERNAL_c2cdcc29_4_k_cu_349f931a_165704cuda3std3__48in_placeE,(_ZN40_INTERNAL_c2cdcc29_4_k_cu_349f931a_165704cuda3std6ranges3__45__cpo9iter_moveE - _ZN40_INTERNAL_c2cdcc29_4_k_cu_349f931a_165704cuda3std3__48in_placeE)
_ZN40_INTERNAL_c2cdcc29_4_k_cu_349f931a_165704cuda3std3__48in_placeE:
	.zero		1
	.type		_ZN40_INTERNAL_c2cdcc29_4_k_cu_349f931a_165704cuda3std6ranges3__45__cpo9iter_moveE,@object
	.size		_ZN40_INTERNAL_c2cdcc29_4_k_cu_349f931a_165704cuda3std6ranges3__45__cpo9iter_moveE,(_ZN40_INTERNAL_c2cdcc29_4_k_cu_349f931a_165704cuda3std3__45__cpo5beginE - _ZN40_INTERNAL_c2cdcc29_4_k_cu_349f931a_165704cuda3std6ranges3__45__cpo9iter_moveE)
_ZN40_INTERNAL_c2cdcc29_4_k_cu_349f931a_165704cuda3std6ranges3__45__cpo9iter_moveE:
	.zero		1
	.type		_ZN40_INTERNAL_c2cdcc29_4_k_cu_349f931a_165704cuda3std3__45__cpo5beginE,@object
	.size		_ZN40_INTERNAL_c2cdcc29_4_k_cu_349f931a_165704cuda3std3__45__cpo5beginE,(_ZN40_INTERNAL_c2cdcc29_4_k_cu_349f931a_165704cuda3std3__442_GLOBAL__N__c2cdcc29_4_k_cu_349f931a_165706ignoreE - _ZN40_INTERNAL_c2cdcc29_4_k_cu_349f931a_165704cuda3std3__45__cpo5beginE)
_ZN40_INTERNAL_c2cdcc29_4_k_cu_349f931a_165704cuda3std3__45__cpo5beginE:
	.zero		1
	.type		_ZN40_INTERNAL_c2cdcc29_4_k_cu_349f931a_165704cuda3std3__442_GLOBAL__N__c2cdcc29_4_k_cu_349f931a_165706ignoreE,@object
	.size		_ZN40_INTERNAL_c2cdcc29_4_k_cu_349f931a_165704cuda3std3__442_GLOBAL__N__c2cdcc29_4_k_cu_349f931a_165706ignoreE,(_ZN40_INTERNAL_c2cdcc29_4_k_cu_349f931a_165704cute7productE - _ZN40_INTERNAL_c2cdcc29_4_k_cu_349f931a_165704cuda3std3__442_GLOBAL__N__c2cdcc29_4_k_cu_349f931a_165706ignoreE)
_ZN40_INTERNAL_c2cdcc29_4_k_cu_349f931a_165704cuda3std3__442_GLOBAL__N__c2cdcc29_4_k_cu_349f931a_165706ignoreE:
	.zero		1
	.type		_ZN40_INTERNAL_c2cdcc29_4_k_cu_349f931a_165704cute7productE,@object
	.size		_ZN40_INTERNAL_c2cdcc29_4_k_cu_349f931a_165704cute7productE,(_ZN40_INTERNAL_c2cdcc29_4_k_cu_349f931a_165704cuda3std3__45__cpo3endE - _ZN40_INTERNAL_c2cdcc29_4_k_cu_349f931a_165704cute7productE)
_ZN40_INTERNAL_c2cdcc29_4_k_cu_349f931a_165704cute7productE:
	.zero		1
	.type		_ZN40_INTERNAL_c2cdcc29_4_k_cu_349f931a_165704cuda3std3__45__cpo3endE,@object
	.size		_ZN40_INTERNAL_c2cdcc29_4_k_cu_349f931a_165704cuda3std3__45__cpo3endE,(_ZN40_INTERNAL_c2cdcc29_4_k_cu_349f931a_165704cuda3std3__419piecewise_constructE - _ZN40_INTERNAL_c2cdcc29_4_k_cu_349f931a_165704cuda3std3__45__cpo3endE)
_ZN40_INTERNAL_c2cdcc29_4_k_cu_349f931a_165704cuda3std3__45__cpo3endE:
	.zero		1
	.type		_ZN40_INTERNAL_c2cdcc29_4_k_cu_349f931a_165704cuda3std3__419piecewise_constructE,@object
	.size		_ZN40_INTERNAL_c2cdcc29_4_k_cu_349f931a_165704cuda3std3__419piecewise_constructE,(_ZN40_INTERNAL_c2cdcc29_4_k_cu_349f931a_165704cuda3std3__45__cpo4cendE - _ZN40_INTERNAL_c2cdcc29_4_k_cu_349f931a_165704cuda3std3__419piecewise_constructE)
_ZN40_INTERNAL_c2cdcc29_4_k_cu_349f931a_165704cuda3std3__419piecewise_constructE:
	.zero		1
	.type		_ZN40_INTERNAL_c2cdcc29_4_k_cu_349f931a_165704cuda3std3__45__cpo4cendE,@object
	.size		_ZN40_INTERNAL_c2cdcc29_4_k_cu_349f931a_165704cuda3std3__45__cpo4cendE,(_ZN40_INTERNAL_c2cdcc29_4_k_cu_349f931a_165704cuda3std6ranges3__45__cpo4swapE - _ZN40_INTERNAL_c2cdcc29_4_k_cu_349f931a_165704cuda3std3__45__cpo4cendE)
_ZN40_INTERNAL_c2cdcc29_4_k_cu_349f931a_165704cuda3std3__45__cpo4cendE:
	.zero		1
	.type		_ZN40_INTERNAL_c2cdcc29_4_k_cu_349f931a_165704cuda3std6ranges3__45__cpo4swapE,@object
	.size		_ZN40_INTERNAL_c2cdcc29_4_k_cu_349f931a_165704cuda3std6ranges3__45__cpo4swapE,(.L_8 - _ZN40_INTERNAL_c2cdcc29_4_k_cu_349f931a_165704cuda3std6ranges3__45__cpo4swapE)
_ZN40_INTERNAL_c2cdcc29_4_k_cu_349f931a_165704cuda3std6ranges3__45__cpo4swapE:
	.zero		1
.L_8:


//--------------------- .nv.constant0._ZN7cutlass13device_kernelINS_4gemm6kernel13GemmUniversalIN4cute5tupleIJiiiiEEENS1_10collective13CollectiveMmaINS1_34MainloopSm90TmaGmmaWarpSpecializedILi16ENS5_IJNS4_1CILi2EEENSA_ILi1EEESC_EEENS1_35KernelTmaWarpSpecializedCooperativeEEENS5_IJNSA_ILi256EEENSA_ILi176EEENSA_ILi16EEEEEENS_6half_tENS5_IJlSC_lEEESK_SL_NS4_8TiledMMAINS4_8MMA_AtomIJNS4_4SM904GMMA25MMA_64x16x16_F32F16F16_SSILNSP_5MajorE0ELSR_0ELNSP_7ScaleInE1ELSS_1EEEEEENS4_6LayoutISD_NS5_IJSC_NSA_ILi0EEESW_EEEEENS5_IJNS4_10UnderscoreESZ_SZ_EEEEENS4_13SM90_TMA_LOADENS4_14ComposedLayoutINS4_7SwizzleILi1ELi4ELi3EEENS4_18smem_ptr_flag_bitsILi16EEENSV_INS5_IJNSA_ILi8EEESI_EEENS5_IJSI_SC_EEEEEEEvNS4_8identityENS4_23SM90_TMA_LOAD_MULTICASTES1C_vS1D_EENS_8epilogue10collective6detail29Sm90TmaWarpSpecializedAdapterINS1H_15DefaultEpilogueISK_SL_SL_NS1G_6thread17LinearCombinationISK_Li1EffLNS1L_9ScaleType4KindE0ELNS_15FloatRoundStyleE2ESK_EENS1_15EpilogueDefaultEEEEEvvEEEEvNT_6ParamsE --------------------------
	.section	.nv.constant0._ZN7cutlass13device_kernelINS_4gemm6kernel13GemmUniversalIN4cute5tupleIJiiiiEEENS1_10collective13CollectiveMmaINS1_34MainloopSm90TmaGmmaWarpSpecializedILi16ENS5_IJNS4_1CILi2EEENSA_ILi1EEESC_EEENS1_35KernelTmaWarpSpecializedCooperativeEEENS5_IJNSA_ILi256EEENSA_ILi176EEENSA_ILi16EEEEEENS_6half_tENS5_IJlSC_lEEESK_SL_NS4_8TiledMMAINS4_8MMA_AtomIJNS4_4SM904GMMA25MMA_64x16x16_F32F16F16_SSILNSP_5MajorE0ELSR_0ELNSP_7ScaleInE1ELSS_1EEEEEENS4_6LayoutISD_NS5_IJSC_NSA_ILi0EEESW_EEEEENS5_IJNS4_10UnderscoreESZ_SZ_EEEEENS4_13SM90_TMA_LOADENS4_14ComposedLayoutINS4_7SwizzleILi1ELi4ELi3EEENS4_18smem_ptr_flag_bitsILi16EEENSV_INS5_IJNSA_ILi8EEESI_EEENS5_IJSI_SC_EEEEEEEvNS4_8identityENS4_23SM90_TMA_LOAD_MULTICASTES1C_vS1D_EENS_8epilogue10collective6detail29Sm90TmaWarpSpecializedAdapterINS1H_15DefaultEpilogueISK_SL_SL_NS1G_6thread17LinearCombinationISK_Li1EffLNS1L_9ScaleType4KindE0ELNS_15FloatRoundStyleE2ESK_EENS1_15EpilogueDefaultEEEEEvvEEEEvNT_6ParamsE,"a",@progbits
	.sectionflags	@""
	.align	4
.nv.constant0._ZN7cutlass13device_kernelINS_4gemm6kernel13GemmUniversalIN4cute5tupleIJiiiiEEENS1_10collective13CollectiveMmaINS1_34MainloopSm90TmaGmmaWarpSpecializedILi16ENS5_IJNS4_1CILi2EEENSA_ILi1EEESC_EEENS1_35KernelTmaWarpSpecializedCooperativeEEENS5_IJNSA_ILi256EEENSA_ILi176EEENSA_ILi16EEEEEENS_6half_tENS5_IJlSC_lEEESK_SL_NS4_8TiledMMAINS4_8MMA_AtomIJNS4_4SM904GMMA25MMA_64x16x16_F32F16F16_SSILNSP_5MajorE0ELSR_0ELNSP_7ScaleInE1ELSS_1EEEEEENS4_6LayoutISD_NS5_IJSC_NSA_ILi0EEESW_EEEEENS5_IJNS4_10UnderscoreESZ_SZ_EEEEENS4_13SM90_TMA_LOADENS4_14ComposedLayoutINS4_7SwizzleILi1ELi4ELi3EEENS4_18smem_ptr_flag_bitsILi16EEENSV_INS5_IJNSA_ILi8EEESI_EEENS5_IJSI_SC_EEEEEEEvNS4_8identityENS4_23SM90_TMA_LOAD_MULTICASTES1C_vS1D_EENS_8epilogue10collective6detail29Sm90TmaWarpSpecializedAdapterINS1H_15DefaultEpilogueISK_SL_SL_NS1G_6thread17LinearCombinationISK_Li1EffLNS1L_9ScaleType4KindE0ELNS_15FloatRoundStyleE2ESK_EENS1_15EpilogueDefaultEEEEEvvEEEEvNT_6ParamsE:
	.zero		1664


//--------------------- SYMBOLS --------------------------

	.type		.nv.reservedSmem.offset0,@object
	.size		.nv.reservedSmem.offset0,0x4
	.type		__assertfail,@function
